	.target	sm_90a

	.elftype	@"ET_EXEC"


//--------------------- .note.nv.tkinfo           --------------------------
	.section	.note.nv.tkinfo,"",@"SHT_NOTE"
	.sectionflags	@"SHF_NOTE_NV_TKINFO"
	.tkinfo
        /*0018*/ 	.word	0x00000002
        /*0030*/ 	.string	""
        /*0030*/ 	.string	"ptxas"
        /*0030*/ 	.string	"Cuda compilation tools, release 13.0, V13.0.88"
        /*0030*/ 	.string	"Build cuda_13.0.r13.0/compiler.36424714_0"
        /*0030*/ 	.string	"-arch sm_90a -m 64 "



//--------------------- .note.nv.cuinfo           --------------------------
	.section	.note.nv.cuinfo,"",@"SHT_NOTE"
	.sectionflags	@"SHF_NOTE_NV_CUINFO"
        /*0018*/ 	.short	0x0002
        /*001a*/ 	.short	0x005a
        /*001c*/ 	.short	0x0082
	.zero		2


//--------------------- .nv.info                  --------------------------
	.section	.nv.info,"",@"SHT_CUDA_INFO"
	.align	4


	//----- nvinfo : EIATTR_REGCOUNT
	.align		4
        /*0000*/ 	.byte	0x04, 0x2f
        /*0002*/ 	.short	(.L_15 - .L_14)
	.align		4
.L_14:
        /*0004*/ 	.word	index@(_ZN7cutlass13device_kernelINS_4gemm6kernel13GemmUniversalIN4cute5tupleIJiiiiEEENS1_10collective13CollectiveMmaINS1_34MainloopSm90TmaGmmaWarpSpecializedILi4ENS5_IJNS4_1CILi2EEENSA_ILi1EEESC_EEENS1_35KernelTmaWarpSpecializedCooperativeEEENS5_IJNSA_ILi256EEENSA_ILi64EEESH_EEENS_10bfloat16_tENS5_IJlSC_lEEESJ_SK_NS4_8TiledMMAINS4_8MMA_AtomIJNS4_4SM904GMMA27MMA_64x64x16_F32BF16BF16_SSILNSO_5MajorE0ELSQ_0ELNSO_7ScaleInE1ELSR_1EEEEEENS4_6LayoutISD_NS5_IJSC_NSA_ILi0EEESV_EEEEENS5_IJNS4_10UnderscoreESY_SY_EEEEENS4_13SM90_TMA_LOADENS4_14ComposedLayoutINS4_7SwizzleILi3ELi4ELi3EEENS4_18smem_ptr_flag_bitsILi16EEENSU_INS5_IJNSA_ILi8EEESH_EEENS5_IJSH_SC_EEEEEEEvNS4_8identityENS4_23SM90_TMA_LOAD_MULTICASTES1B_vS1C_EENS_8epilogue10collective6detail29Sm90TmaWarpSpecializedAdapterINS1G_15DefaultEpilogueISJ_SK_SK_NS1F_6thread17LinearCombinationISJ_Li1EffLNS1K_9ScaleType4KindE0ELNS_15FloatRoundStyleE2ESJ_EENS1_15EpilogueDefaultEEEEEvvEEEEvNT_6ParamsE)
        /*0008*/ 	.word	0x000000a8


	//----- nvinfo : EIATTR_FRAME_SIZE
	.align		4
.L_15:
        /*000c*/ 	.byte	0x04, 0x11
        /*000e*/ 	.short	(.L_17 - .L_16)
	.align		4
.L_16:
        /*0010*/ 	.word	index@(_ZN7cutlass13device_kernelINS_4gemm6kernel13GemmUniversalIN4cute5tupleIJiiiiEEENS1_10collective13CollectiveMmaINS1_34MainloopSm90TmaGmmaWarpSpecializedILi4ENS5_IJNS4_1CILi2EEENSA_ILi1EEESC_EEENS1_35KernelTmaWarpSpecializedCooperativeEEENS5_IJNSA_ILi256EEENSA_ILi64EEESH_EEENS_10bfloat16_tENS5_IJlSC_lEEESJ_SK_NS4_8TiledMMAINS4_8MMA_AtomIJNS4_4SM904GMMA27MMA_64x64x16_F32BF16BF16_SSILNSO_5MajorE0ELSQ_0ELNSO_7ScaleInE1ELSR_1EEEEEENS4_6LayoutISD_NS5_IJSC_NSA_ILi0EEESV_EEEEENS5_IJNS4_10UnderscoreESY_SY_EEEEENS4_13SM90_TMA_LOADENS4_14ComposedLayoutINS4_7SwizzleILi3ELi4ELi3EEENS4_18smem_ptr_flag_bitsILi16EEENSU_INS5_IJNSA_ILi8EEESH_EEENS5_IJSH_SC_EEEEEEEvNS4_8identityENS4_23SM90_TMA_LOAD_MULTICASTES1B_vS1C_EENS_8epilogue10collective6detail29Sm90TmaWarpSpecializedAdapterINS1G_15DefaultEpilogueISJ_SK_SK_NS1F_6thread17LinearCombinationISJ_Li1EffLNS1K_9ScaleType4KindE0ELNS_15FloatRoundStyleE2ESJ_EENS1_15EpilogueDefaultEEEEEvvEEEEvNT_6ParamsE)
        /*0014*/ 	.word	0x00000000


	//----- nvinfo : EIATTR_MIN_STACK_SIZE
	.align		4
.L_17:
        /*0018*/ 	.byte	0x04, 0x12
        /*001a*/ 	.short	(.L_19 - .L_18)
	.align		4
.L_18:
        /*001c*/ 	.word	index@(_ZN7cutlass13device_kernelINS_4gemm6kernel13GemmUniversalIN4cute5tupleIJiiiiEEENS1_10collective13CollectiveMmaINS1_34MainloopSm90TmaGmmaWarpSpecializedILi4ENS5_IJNS4_1CILi2EEENSA_ILi1EEESC_EEENS1_35KernelTmaWarpSpecializedCooperativeEEENS5_IJNSA_ILi256EEENSA_ILi64EEESH_EEENS_10bfloat16_tENS5_IJlSC_lEEESJ_SK_NS4_8TiledMMAINS4_8MMA_AtomIJNS4_4SM904GMMA27MMA_64x64x16_F32BF16BF16_SSILNSO_5MajorE0ELSQ_0ELNSO_7ScaleInE1ELSR_1EEEEEENS4_6LayoutISD_NS5_IJSC_NSA_ILi0EEESV_EEEEENS5_IJNS4_10UnderscoreESY_SY_EEEEENS4_13SM90_TMA_LOADENS4_14ComposedLayoutINS4_7SwizzleILi3ELi4ELi3EEENS4_18smem_ptr_flag_bitsILi16EEENSU_INS5_IJNSA_ILi8EEESH_EEENS5_IJSH_SC_EEEEEEEvNS4_8identityENS4_23SM90_TMA_LOAD_MULTICASTES1B_vS1C_EENS_8epilogue10collective6detail29Sm90TmaWarpSpecializedAdapterINS1G_15DefaultEpilogueISJ_SK_SK_NS1F_6thread17LinearCombinationISJ_Li1EffLNS1K_9ScaleType4KindE0ELNS_15FloatRoundStyleE2ESJ_EENS1_15EpilogueDefaultEEEEEvvEEEEvNT_6ParamsE)
        /*0020*/ 	.word	0x00000000
.L_19:


//--------------------- .nv.compat                --------------------------
	.section	.nv.compat,"",@"SHT_CUDA_COMPAT_INFO"
	.align	4
        /*0000*/ 	.byte	0x02, 0x09, 0x01, 0x00, 0x02, 0x02, 0x04, 0x00, 0x02, 0x05, 0x05, 0x00, 0x03, 0x07, 0x01, 0x01
        /*0010*/ 	.byte	0x02, 0x03, 0x01, 0x00, 0x02, 0x06, 0x01, 0x00, 0x04, 0x0b, 0x08, 0x00, 0x00, 0x00, 0x00, 0x00
        /*0020*/ 	.byte	0x00, 0x00, 0x00, 0x00


//--------------------- .nv.info._ZN7cutlass13device_kernelINS_4gemm6kernel13GemmUniversalIN4cute5tupleIJiiiiEEENS1_10collective13CollectiveMmaINS1_34MainloopSm90TmaGmmaWarpSpecializedILi4ENS5_IJNS4_1CILi2EEENSA_ILi1EEESC_EEENS1_35KernelTmaWarpSpecializedCooperativeEEENS5_IJNSA_ILi256EEENSA_ILi64EEESH_EEENS_10bfloat16_tENS5_IJlSC_lEEESJ_SK_NS4_8TiledMMAINS4_8MMA_AtomIJNS4_4SM904GMMA27MMA_64x64x16_F32BF16BF16_SSILNSO_5MajorE0ELSQ_0ELNSO_7ScaleInE1ELSR_1EEEEEENS4_6LayoutISD_NS5_IJSC_NSA_ILi0EEESV_EEEEENS5_IJNS4_10UnderscoreESY_SY_EEEEENS4_13SM90_TMA_LOADENS4_14ComposedLayoutINS4_7SwizzleILi3ELi4ELi3EEENS4_18smem_ptr_flag_bitsILi16EEENSU_INS5_IJNSA_ILi8EEESH_EEENS5_IJSH_SC_EEEEEEEvNS4_8identityENS4_23SM90_TMA_LOAD_MULTICASTES1B_vS1C_EENS_8epilogue10collective6detail29Sm90TmaWarpSpecializedAdapterINS1G_15DefaultEpilogueISJ_SK_SK_NS1F_6thread17LinearCombinationISJ_Li1EffLNS1K_9ScaleType4KindE0ELNS_15FloatRoundStyleE2ESJ_EENS1_15EpilogueDefaultEEEEEvvEEEEvNT_6ParamsE --------------------------
	.section	.nv.info._ZN7cutlass13device_kernelINS_4gemm6kernel13GemmUniversalIN4cute5tupleIJiiiiEEENS1_10collective13CollectiveMmaINS1_34MainloopSm90TmaGmmaWarpSpecializedILi4ENS5_IJNS4_1CILi2EEENSA_ILi1EEESC_EEENS1_35KernelTmaWarpSpecializedCooperativeEEENS5_IJNSA_ILi256EEENSA_ILi64EEESH_EEENS_10bfloat16_tENS5_IJlSC_lEEESJ_SK_NS4_8TiledMMAINS4_8MMA_AtomIJNS4_4SM904GMMA27MMA_64x64x16_F32BF16BF16_SSILNSO_5MajorE0ELSQ_0ELNSO_7ScaleInE1ELSR_1EEEEEENS4_6LayoutISD_NS5_IJSC_NSA_ILi0EEESV_EEEEENS5_IJNS4_10UnderscoreESY_SY_EEEEENS4_13SM90_TMA_LOADENS4_14ComposedLayoutINS4_7SwizzleILi3ELi4ELi3EEENS4_18smem_ptr_flag_bitsILi16EEENSU_INS5_IJNSA_ILi8EEESH_EEENS5_IJSH_SC_EEEEEEEvNS4_8identityENS4_23SM90_TMA_LOAD_MULTICASTES1B_vS1C_EENS_8epilogue10collective6detail29Sm90TmaWarpSpecializedAdapterINS1G_15DefaultEpilogueISJ_SK_SK_NS1F_6thread17LinearCombinationISJ_Li1EffLNS1K_9ScaleType4KindE0ELNS_15FloatRoundStyleE2ESJ_EENS1_15EpilogueDefaultEEEEEvvEEEEvNT_6ParamsE,"",@"SHT_CUDA_INFO"
	.sectionflags	@""
	.align	4


	//----- nvinfo : EIATTR_CUDA_API_VERSION
	.align		4
        /*0000*/ 	.byte	0x04, 0x37
        /*0002*/ 	.short	(.L_21 - .L_20)
.L_20:
        /*0004*/ 	.word	0x00000082


	//----- nvinfo : EIATTR_KPARAM_INFO
	.align		4
.L_21:
        /*0008*/ 	.byte	0x04, 0x17
        /*000a*/ 	.short	(.L_23 - .L_22)
.L_22:
        /*000c*/ 	.word	0x00000000
        /*0010*/ 	.short	0x0000
        /*0012*/ 	.short	0x0070
        /*0014*/ 	.byte	0x00, 0xf0, 0x01, 0x10


	//----- nvinfo : EIATTR_SPARSE_MMA_MASK
	.align		4
.L_23:
        /*0018*/ 	.byte	0x03, 0x50
        /*001a*/ 	.short	0x0000


	//----- nvinfo : EIATTR_MAXREG_COUNT
	.align		4
        /*001c*/ 	.byte	0x03, 0x1b
        /*001e*/ 	.short	0x00a8


	//----- nvinfo : EIATTR_NUM_BARRIERS
	.align		4
        /*0020*/ 	.byte	0x02, 0x4c
        /*0022*/ 	.byte	0x01
	.zero		1


	//----- nvinfo : EIATTR_EXTERNS
	.align		4
        /*0024*/ 	.byte	0x04, 0x0f
        /*0026*/ 	.short	(.L_25 - .L_24)


	//   ....[0]....
	.align		4
.L_24:
        /*0028*/ 	.word	index@(__assertfail)


	//----- nvinfo : EIATTR_MERCURY_ISA_VERSION
	.align		4
.L_25:
        /*002c*/ 	.byte	0x03, 0x5f
        /*002e*/ 	.short	0x0101


	//----- nvinfo : EIATTR_INT_WARP_WIDE_INSTR_OFFSETS
	.align		4
        /*0030*/ 	.byte	0x04, 0x31
        /*0032*/ 	.short	(.L_27 - .L_26)


	//   ....[0]....
.L_26:
        /*0034*/ 	.word	0x00000480


	//   ....[1]....
        /*0038*/ 	.word	0x000004b0


	//   ....[2]....
        /*003c*/ 	.word	0x00000670


	//   ....[3]....
        /*0040*/ 	.word	0x00001fd0


	//----- nvinfo : EIATTR_COOP_GROUP_MASK_REGIDS
	.align		4
.L_27:
        /*0044*/ 	.byte	0x04, 0x29
        /*0046*/ 	.short	(.L_29 - .L_28)


	//   ....[0]....
.L_28:
        /*0048*/ 	.word	0xffffffff


	//   ....[1]....
        /*004c*/ 	.word	0xffffffff


	//   ....[2]....
        /*0050*/ 	.word	0xffffffff


	//   ....[3]....
        /*0054*/ 	.word	0xffffffff


	//   ....[4]....
        /*0058*/ 	.word	0xffffffff


	//   ....[5]....
        /*005c*/ 	.word	0xffffffff


	//----- nvinfo : EIATTR_COOP_GROUP_INSTR_OFFSETS
	.align		4
.L_29:
        /*0060*/ 	.byte	0x04, 0x28
        /*0062*/ 	.short	(.L_31 - .L_30)


	//   ....[0]....
.L_30:
        /*0064*/ 	.word	0x00000060


	//   ....[1]....
        /*0068*/ 	.word	0x00000070


	//   ....[2]....
        /*006c*/ 	.word	0x00000130


	//   ....[3]....
        /*0070*/ 	.word	0x000002d0


	//   ....[4]....
        /*0074*/ 	.word	0x000007f0


	//   ....[5]....
        /*0078*/ 	.word	0x00001240


	//----- nvinfo : EIATTR_REG_RECONFIG
	.align		4
.L_31:
        /*007c*/ 	.byte	0x01, 0x54
	.zero		2


	//----- nvinfo : EIATTR_SYSCALL_OFFSETS
	.align		4
        /*0080*/ 	.byte	0x04, 0x46
        /*0082*/ 	.short	(.L_33 - .L_32)


	//   ....[0]....
.L_32:
        /*0084*/ 	.word	0x00001400


	//----- nvinfo : EIATTR_MBARRIER_INSTR_OFFSETS
	.align		4
.L_33:
        /*0088*/ 	.byte	0x04, 0x39
        /*008a*/ 	.short	(.L_35 - .L_34)


	//   ....[0]....
.L_34:
        /*008c*/ 	.word	0x00000230
        /*0090*/ 	.word	0x000000ff
        /*0094*/ 	.word	0x00000000
        /*0098*/ 	.short	0x0100
        /*009a*/ 	.byte	0x08
	.zero		1


	//   ....[1]....
        /*009c*/ 	.word	0x00000240
        /*00a0*/ 	.word	0x000000ff
        /*00a4*/ 	.word	0x00000020
        /*00a8*/ 	.short	0x0100
        /*00aa*/ 	.byte	0x08
	.zero		1


	//   ....[2]....
        /*00ac*/ 	.word	0x00000250
        /*00b0*/ 	.word	0x000000ff
        /*00b4*/ 	.word	0x00000008
        /*00b8*/ 	.short	0x0100
        /*00ba*/ 	.byte	0x08
	.zero		1


	//   ....[3]....
        /*00bc*/ 	.word	0x00000260
        /*00c0*/ 	.word	0x000000ff
        /*00c4*/ 	.word	0x00000028
        /*00c8*/ 	.short	0x0100
        /*00ca*/ 	.byte	0x08
	.zero		1


	//   ....[4]....
        /*00cc*/ 	.word	0x00000270
        /*00d0*/ 	.word	0x000000ff
        /*00d4*/ 	.word	0x00000010
        /*00d8*/ 	.short	0x0100
        /*00da*/ 	.byte	0x08
	.zero		1


	//   ....[5]....
        /*00dc*/ 	.word	0x00000280
        /*00e0*/ 	.word	0x000000ff
        /*00e4*/ 	.word	0x00000030
        /*00e8*/ 	.short	0x0100
        /*00ea*/ 	.byte	0x08
	.zero		1


	//   ....[6]....
        /*00ec*/ 	.word	0x00000290
        /*00f0*/ 	.word	0x000000ff
        /*00f4*/ 	.word	0x00000018
        /*00f8*/ 	.short	0x0100
        /*00fa*/ 	.byte	0x08
	.zero		1


	//   ....[7]....
        /*00fc*/ 	.word	0x000002a0
        /*0100*/ 	.word	0x000000ff
        /*0104*/ 	.word	0x00000038
        /*0108*/ 	.short	0x0100
        /*010a*/ 	.byte	0x08
	.zero		1


	//   ....[8]....
        /*010c*/ 	.word	0x000006f0
        /*0110*/ 	.word	0x000000ff
        /*0114*/ 	.word	0x00000050
        /*0118*/ 	.short	0x0100
        /*011a*/ 	.byte	0x06
	.zero		1


	//   ....[9]....
        /*011c*/ 	.word	0x00000780
        /*0120*/ 	.word	0x000000ff
        /*0124*/ 	.word	0x00000058
        /*0128*/ 	.short	0x0100
        /*012a*/ 	.byte	0x06
	.zero		1


	//   ....[10]....
        /*012c*/ 	.word	0x000014c0
        /*0130*/ 	.word	0x00000003
        /*0134*/ 	.word	0x00000000
        /*0138*/ 	.short	0x010a
        /*013a*/ 	.byte	0x3f
	.zero		1


	//   ....[11]....
        /*013c*/ 	.word	0x00001500
        /*0140*/ 	.word	0x00000003
        /*0144*/ 	.word	0x00000000
        /*0148*/ 	.short	0x010a
        /*014a*/ 	.byte	0x3f
	.zero		1


	//   ....[12]....
        /*014c*/ 	.word	0x00001a50
        /*0150*/ 	.word	0x00000005
        /*0154*/ 	.word	0x00000000
        /*0158*/ 	.short	0x010a
        /*015a*/ 	.byte	0x3f
	.zero		1


	//   ....[13]....
        /*015c*/ 	.word	0x00001a90
        /*0160*/ 	.word	0x00000005
        /*0164*/ 	.word	0x00000000
        /*0168*/ 	.short	0x010a
        /*016a*/ 	.byte	0x3f
	.zero		1


	//   ....[14]....
        /*016c*/ 	.word	0x00001e70
        /*0170*/ 	.word	0x00000005
        /*0174*/ 	.word	0x00000000
        /*0178*/ 	.short	0x0101
        /*017a*/ 	.byte	0x3f
	.zero		1


	//   ....[15]....
        /*017c*/ 	.word	0x00002050
        /*0180*/ 	.word	0x00000003
        /*0184*/ 	.word	0x00000000
        /*0188*/ 	.short	0x0101
        /*018a*/ 	.byte	0x3f
	.zero		1


	//   ....[16]....
        /*018c*/ 	.word	0x000080c0
        /*0190*/ 	.word	0x00000014
        /*0194*/ 	.word	0x00000020
        /*0198*/ 	.short	0x010a
        /*019a*/ 	.byte	0x3f
	.zero		1


	//   ....[17]....
        /*019c*/ 	.word	0x00008480
        /*01a0*/ 	.word	0x00000005
        /*01a4*/ 	.word	0x00000058
        /*01a8*/ 	.short	0x0101
        /*01aa*/ 	.byte	0x3f
	.zero		1


	//   ....[18]....
        /*01ac*/ 	.word	0x00008ba0
        /*01b0*/ 	.word	0x00000007
        /*01b4*/ 	.word	0x00000000
        /*01b8*/ 	.short	0x010a
        /*01ba*/ 	.byte	0x3f
	.zero		1


	//   ....[19]....
        /*01bc*/ 	.word	0x00008c20
        /*01c0*/ 	.word	0x00000008
        /*01c4*/ 	.word	0x00000000
        /*01c8*/ 	.short	0x010a
        /*01ca*/ 	.byte	0x3f
	.zero		1


	//   ....[20]....
        /*01cc*/ 	.word	0x00008cb0
        /*01d0*/ 	.word	0x0000000b
        /*01d4*/ 	.word	0x00000000
        /*01d8*/ 	.short	0x010a
        /*01da*/ 	.byte	0x3f
	.zero		1


	//   ....[21]....
        /*01dc*/ 	.word	0x00008d40
        /*01e0*/ 	.word	0x00000003
        /*01e4*/ 	.word	0x00000000
        /*01e8*/ 	.short	0x010a
        /*01ea*/ 	.byte	0x3f
	.zero		1


	//   ....[22]....
        /*01ec*/ 	.word	0x00008da0
        /*01f0*/ 	.word	0x00000003
        /*01f4*/ 	.word	0x00000000
        /*01f8*/ 	.short	0x010a
        /*01fa*/ 	.byte	0x3f
	.zero		1


	//   ....[23]....
        /*01fc*/ 	.word	0x00008df0
        /*0200*/ 	.word	0x00000005
        /*0204*/ 	.word	0x00000000
        /*0208*/ 	.short	0x010a
        /*020a*/ 	.byte	0x3f
	.zero		1


	//   ....[24]....
        /*020c*/ 	.word	0x00008ec0
        /*0210*/ 	.word	0x00000014
        /*0214*/ 	.word	0x00000020
        /*0218*/ 	.short	0x010a
        /*021a*/ 	.byte	0x3f
	.zero		1


	//   ....[25]....
        /*021c*/ 	.word	0x00008f90
        /*0220*/ 	.word	0x00000007
        /*0224*/ 	.word	0x00000000
        /*0228*/ 	.short	0x010a
        /*022a*/ 	.byte	0x3f
	.zero		1


	//   ....[26]....
        /*022c*/ 	.word	0x00008fe0
        /*0230*/ 	.word	0x00000008
        /*0234*/ 	.word	0x00000000
        /*0238*/ 	.short	0x010a
        /*023a*/ 	.byte	0x3f
	.zero		1


	//   ....[27]....
        /*023c*/ 	.word	0x00009030
        /*0240*/ 	.word	0x0000000b
        /*0244*/ 	.word	0x00000000
        /*0248*/ 	.short	0x010a
        /*024a*/ 	.byte	0x3f
	.zero		1


	//----- nvinfo : EIATTR_NUM_MBARRIERS
	.align		4
.L_35:
        /*024c*/ 	.byte	0x03, 0x38
        /*024e*/ 	.short	0x000a


	//----- nvinfo : EIATTR_EXIT_INSTR_OFFSETS
	.align		4
        /*0250*/ 	.byte	0x04, 0x1c
        /*0252*/ 	.short	(.L_37 - .L_36)


	//   ....[0]....
.L_36:
        /*0254*/ 	.word	0x00000960


	//   ....[1]....
        /*0258*/ 	.word	0x00001170


	//   ....[2]....
        /*025c*/ 	.word	0x000077d0


	//   ....[3]....
        /*0260*/ 	.word	0x00007d30


	//   ....[4]....
        /*0264*/ 	.word	0x00008d90


	//----- nvinfo : EIATTR_MAX_THREADS
	.align		4
.L_37:
        /*0268*/ 	.byte	0x04, 0x05
        /*026a*/ 	.short	(.L_39 - .L_38)
.L_38:
        /*026c*/ 	.word	0x00000180
        /*0270*/ 	.word	0x00000001
        /*0274*/ 	.word	0x00000001


	//----- nvinfo : EIATTR_CRS_STACK_SIZE
	.align		4
.L_39:
        /*0278*/ 	.byte	0x04, 0x1e
        /*027a*/ 	.short	(.L_41 - .L_40)
.L_40:
        /*027c*/ 	.word	0x00000000


	//----- nvinfo : EIATTR_CBANK_PARAM_SIZE
	.align		4
.L_41:
        /*0280*/ 	.byte	0x03, 0x19
        /*0282*/ 	.short	0x0470


	//----- nvinfo : EIATTR_PARAM_CBANK
	.align		4
        /*0284*/ 	.byte	0x04, 0x0a
        /*0286*/ 	.short	(.L_43 - .L_42)
	.align		4
.L_42:
        /*0288*/ 	.word	index@(.nv.constant0._ZN7cutlass13device_kernelINS_4gemm6kernel13GemmUniversalIN4cute5tupleIJiiiiEEENS1_10collective13CollectiveMmaINS1_34MainloopSm90TmaGmmaWarpSpecializedILi4ENS5_IJNS4_1CILi2EEENSA_ILi1EEESC_EEENS1_35KernelTmaWarpSpecializedCooperativeEEENS5_IJNSA_ILi256EEENSA_ILi64EEESH_EEENS_10bfloat16_tENS5_IJlSC_lEEESJ_SK_NS4_8TiledMMAINS4_8MMA_AtomIJNS4_4SM904GMMA27MMA_64x64x16_F32BF16BF16_SSILNSO_5MajorE0ELSQ_0ELNSO_7ScaleInE1ELSR_1EEEEEENS4_6LayoutISD_NS5_IJSC_NSA_ILi0EEESV_EEEEENS5_IJNS4_10UnderscoreESY_SY_EEEEENS4_13SM90_TMA_LOADENS4_14ComposedLayoutINS4_7SwizzleILi3ELi4ELi3EEENS4_18smem_ptr_flag_bitsILi16EEENSU_INS5_IJNSA_ILi8EEESH_EEENS5_IJSH_SC_EEEEEEEvNS4_8identityENS4_23SM90_TMA_LOAD_MULTICASTES1B_vS1C_EENS_8epilogue10collective6detail29Sm90TmaWarpSpecializedAdapterINS1G_15DefaultEpilogueISJ_SK_SK_NS1F_6thread17LinearCombinationISJ_Li1EffLNS1K_9ScaleType4KindE0ELNS_15FloatRoundStyleE2ESJ_EENS1_15EpilogueDefaultEEEEEvvEEEEvNT_6ParamsE)
        /*028c*/ 	.short	0x0210
        /*028e*/ 	.short	0x0470


	//----- nvinfo : EIATTR_SW_WAR
	.align		4
.L_43:
        /*0290*/ 	.byte	0x04, 0x36
        /*0292*/ 	.short	(.L_45 - .L_44)
.L_44:
        /*0294*/ 	.word	0x00000008
.L_45:


//--------------------- .nv.callgraph             --------------------------
	.section	.nv.callgraph,"",@"SHT_CUDA_CALLGRAPH"
	.align	4
	.sectionentsize	8
	.align		4
        /*0000*/ 	.word	0x00000000
	.align		4
        /*0004*/ 	.word	0xffffffff
	.align		4
        /*0008*/ 	.word	index@(_ZN7cutlass13device_kernelINS_4gemm6kernel13GemmUniversalIN4cute5tupleIJiiiiEEENS1_10collective13CollectiveMmaINS1_34MainloopSm90TmaGmmaWarpSpecializedILi4ENS5_IJNS4_1CILi2EEENSA_ILi1EEESC_EEENS1_35KernelTmaWarpSpecializedCooperativeEEENS5_IJNSA_ILi256EEENSA_ILi64EEESH_EEENS_10bfloat16_tENS5_IJlSC_lEEESJ_SK_NS4_8TiledMMAINS4_8MMA_AtomIJNS4_4SM904GMMA27MMA_64x64x16_F32BF16BF16_SSILNSO_5MajorE0ELSQ_0ELNSO_7ScaleInE1ELSR_1EEEEEENS4_6LayoutISD_NS5_IJSC_NSA_ILi0EEESV_EEEEENS5_IJNS4_10UnderscoreESY_SY_EEEEENS4_13SM90_TMA_LOADENS4_14ComposedLayoutINS4_7SwizzleILi3ELi4ELi3EEENS4_18smem_ptr_flag_bitsILi16EEENSU_INS5_IJNSA_ILi8EEESH_EEENS5_IJSH_SC_EEEEEEEvNS4_8identityENS4_23SM90_TMA_LOAD_MULTICASTES1B_vS1C_EENS_8epilogue10collective6detail29Sm90TmaWarpSpecializedAdapterINS1G_15DefaultEpilogueISJ_SK_SK_NS1F_6thread17LinearCombinationISJ_Li1EffLNS1K_9ScaleType4KindE0ELNS_15FloatRoundStyleE2ESJ_EENS1_15EpilogueDefaultEEEEEvvEEEEvNT_6ParamsE)
	.align		4
        /*000c*/ 	.word	index@(__assertfail)
	.align		4
        /*0010*/ 	.word	0x00000000
	.align		4
        /*0014*/ 	.word	0xfffffffe
	.align		4
        /*0018*/ 	.word	0x00000000
	.align		4
        /*001c*/ 	.word	0xfffffffd
	.align		4
        /*0020*/ 	.word	0x00000000
	.align		4
        /*0024*/ 	.word	0xfffffffc


//--------------------- .nv.constant4             --------------------------
	.section	.nv.constant4,"a",@progbits
	.align	8
	.align		8
.nv.constant4:
        /*0000*/ 	.dword	__assertfail
	.align		8
        /*0008*/ 	.dword	__unnamed_1
	.align		8
        /*0010*/ 	.dword	_ZN39_INTERNAL_e9c80576_4_k_cu_b3af0dc7_38154cuda3std3__45__cpo5beginE
	.align		8
        /*0018*/ 	.dword	_ZN39_INTERNAL_e9c80576_4_k_cu_b3af0dc7_38154cuda3std3__45__cpo3endE
	.align		8
        /*0020*/ 	.dword	_ZN39_INTERNAL_e9c80576_4_k_cu_b3af0dc7_38154cuda3std3__45__cpo6cbeginE
	.align		8
        /*0028*/ 	.dword	_ZN39_INTERNAL_e9c80576_4_k_cu_b3af0dc7_38154cuda3std3__45__cpo4cendE
	.align		8
        /*0030*/ 	.dword	_ZN39_INTERNAL_e9c80576_4_k_cu_b3af0dc7_38154cuda3std3__441_GLOBAL__N__e9c80576_4_k_cu_b3af0dc7_38156ignoreE
	.align		8
        /*0038*/ 	.dword	_ZN39_INTERNAL_e9c80576_4_k_cu_b3af0dc7_38154cuda3std3__419piecewise_constructE
	.align		8
        /*0040*/ 	.dword	_ZN39_INTERNAL_e9c80576_4_k_cu_b3af0dc7_38154cuda3std3__48in_placeE
	.align		8
        /*0048*/ 	.dword	_ZN39_INTERNAL_e9c80576_4_k_cu_b3af0dc7_38154cuda3std6ranges3__45__cpo4swapE
	.align		8
        /*0050*/ 	.dword	_ZN39_INTERNAL_e9c80576_4_k_cu_b3af0dc7_38154cuda3std6ranges3__45__cpo9iter_moveE
	.align		8
        /*0058*/ 	.dword	_ZN39_INTERNAL_e9c80576_4_k_cu_b3af0dc7_38154cute7productE
	.align		8
        /*0060*/ 	.dword	_ZN39_INTERNAL_e9c80576_4_k_cu_b3af0dc7_38154cute1_E
	.align		8
        /*0068*/ 	.dword	$str$22
	.align		8
        /*0070*/ 	.dword	$str$23


//--------------------- .text._ZN7cutlass13device_kernelINS_4gemm6kernel13GemmUniversalIN4cute5tupleIJiiiiEEENS1_10collective13CollectiveMmaINS1_34MainloopSm90TmaGmmaWarpSpecializedILi4ENS5_IJNS4_1CILi2EEENSA_ILi1EEESC_EEENS1_35KernelTmaWarpSpecializedCooperativeEEENS5_IJNSA_ILi256EEENSA_ILi64EEESH_EEENS_10bfloat16_tENS5_IJlSC_lEEESJ_SK_NS4_8TiledMMAINS4_8MMA_AtomIJNS4_4SM904GMMA27MMA_64x64x16_F32BF16BF16_SSILNSO_5MajorE0ELSQ_0ELNSO_7ScaleInE1ELSR_1EEEEEENS4_6LayoutISD_NS5_IJSC_NSA_ILi0EEESV_EEEEENS5_IJNS4_10UnderscoreESY_SY_EEEEENS4_13SM90_TMA_LOADENS4_14ComposedLayoutINS4_7SwizzleILi3ELi4ELi3EEENS4_18smem_ptr_flag_bitsILi16EEENSU_INS5_IJNSA_ILi8EEESH_EEENS5_IJSH_SC_EEEEEEEvNS4_8identityENS4_23SM90_TMA_LOAD_MULTICASTES1B_vS1C_EENS_8epilogue10collective6detail29Sm90TmaWarpSpecializedAdapterINS1G_15DefaultEpilogueISJ_SK_SK_NS1F_6thread17LinearCombinationISJ_Li1EffLNS1K_9ScaleType4KindE0ELNS_15FloatRoundStyleE2ESJ_EENS1_15EpilogueDefaultEEEEEvvEEEEvNT_6ParamsE --------------------------
	.section	.text._ZN7cutlass13device_kernelINS_4gemm6kernel13GemmUniversalIN4cute5tupleIJiiiiEEENS1_10collective13CollectiveMmaINS1_34MainloopSm90TmaGmmaWarpSpecializedILi4ENS5_IJNS4_1CILi2EEENSA_ILi1EEESC_EEENS1_35KernelTmaWarpSpecializedCooperativeEEENS5_IJNSA_ILi256EEENSA_ILi64EEESH_EEENS_10bfloat16_tENS5_IJlSC_lEEESJ_SK_NS4_8TiledMMAINS4_8MMA_AtomIJNS4_4SM904GMMA27MMA_64x64x16_F32BF16BF16_SSILNSO_5MajorE0ELSQ_0ELNSO_7ScaleInE1ELSR_1EEEEEENS4_6LayoutISD_NS5_IJSC_NSA_ILi0EEESV_EEEEENS5_IJNS4_10UnderscoreESY_SY_EEEEENS4_13SM90_TMA_LOADENS4_14ComposedLayoutINS4_7SwizzleILi3ELi4ELi3EEENS4_18smem_ptr_flag_bitsILi16EEENSU_INS5_IJNSA_ILi8EEESH_EEENS5_IJSH_SC_EEEEEEEvNS4_8identityENS4_23SM90_TMA_LOAD_MULTICASTES1B_vS1C_EENS_8epilogue10collective6detail29Sm90TmaWarpSpecializedAdapterINS1G_15DefaultEpilogueISJ_SK_SK_NS1F_6thread17LinearCombinationISJ_Li1EffLNS1K_9ScaleType4KindE0ELNS_15FloatRoundStyleE2ESJ_EENS1_15EpilogueDefaultEEEEEvvEEEEvNT_6ParamsE,"ax",@progbits
	.align	128
.text._ZN7cutlass13device_kernelINS_4gemm6kernel13GemmUniversalIN4cute5tupleIJiiiiEEENS1_10collective13CollectiveMmaINS1_34MainloopSm90TmaGmmaWarpSpecializedILi4ENS5_IJNS4_1CILi2EEENSA_ILi1EEESC_EEENS1_35KernelTmaWarpSpecializedCooperativeEEENS5_IJNSA_ILi256EEENSA_ILi64EEESH_EEENS_10bfloat16_tENS5_IJlSC_lEEESJ_SK_NS4_8TiledMMAINS4_8MMA_AtomIJNS4_4SM904GMMA27MMA_64x64x16_F32BF16BF16_SSILNSO_5MajorE0ELSQ_0ELNSO_7ScaleInE1ELSR_1EEEEEENS4_6LayoutISD_NS5_IJSC_NSA_ILi0EEESV_EEEEENS5_IJNS4_10UnderscoreESY_SY_EEEEENS4_13SM90_TMA_LOADENS4_14ComposedLayoutINS4_7SwizzleILi3ELi4ELi3EEENS4_18smem_ptr_flag_bitsILi16EEENSU_INS5_IJNSA_ILi8EEESH_EEENS5_IJSH_SC_EEEEEEEvNS4_8identityENS4_23SM90_TMA_LOAD_MULTICASTES1B_vS1C_EENS_8epilogue10collective6detail29Sm90TmaWarpSpecializedAdapterINS1G_15DefaultEpilogueISJ_SK_SK_NS1F_6thread17LinearCombinationISJ_Li1EffLNS1K_9ScaleType4KindE0ELNS_15FloatRoundStyleE2ESJ_EENS1_15EpilogueDefaultEEEEEvvEEEEvNT_6ParamsE:
        .type           _ZN7cutlass13device_kernelINS_4gemm6kernel13GemmUniversalIN4cute5tupleIJiiiiEEENS1_10collective13CollectiveMmaINS1_34MainloopSm90TmaGmmaWarpSpecializedILi4ENS5_IJNS4_1CILi2EEENSA_ILi1EEESC_EEENS1_35KernelTmaWarpSpecializedCooperativeEEENS5_IJNSA_ILi256EEENSA_ILi64EEESH_EEENS_10bfloat16_tENS5_IJlSC_lEEESJ_SK_NS4_8TiledMMAINS4_8MMA_AtomIJNS4_4SM904GMMA27MMA_64x64x16_F32BF16BF16_SSILNSO_5MajorE0ELSQ_0ELNSO_7ScaleInE1ELSR_1EEEEEENS4_6LayoutISD_NS5_IJSC_NSA_ILi0EEESV_EEEEENS5_IJNS4_10UnderscoreESY_SY_EEEEENS4_13SM90_TMA_LOADENS4_14ComposedLayoutINS4_7SwizzleILi3ELi4ELi3EEENS4_18smem_ptr_flag_bitsILi16EEENSU_INS5_IJNSA_ILi8EEESH_EEENS5_IJSH_SC_EEEEEEEvNS4_8identityENS4_23SM90_TMA_LOAD_MULTICASTES1B_vS1C_EENS_8epilogue10collective6detail29Sm90TmaWarpSpecializedAdapterINS1G_15DefaultEpilogueISJ_SK_SK_NS1F_6thread17LinearCombinationISJ_Li1EffLNS1K_9ScaleType4KindE0ELNS_15FloatRoundStyleE2ESJ_EENS1_15EpilogueDefaultEEEEEvvEEEEvNT_6ParamsE,@function
        .size           _ZN7cutlass13device_kernelINS_4gemm6kernel13GemmUniversalIN4cute5tupleIJiiiiEEENS1_10collective13CollectiveMmaINS1_34MainloopSm90TmaGmmaWarpSpecializedILi4ENS5_IJNS4_1CILi2EEENSA_ILi1EEESC_EEENS1_35KernelTmaWarpSpecializedCooperativeEEENS5_IJNSA_ILi256EEENSA_ILi64EEESH_EEENS_10bfloat16_tENS5_IJlSC_lEEESJ_SK_NS4_8TiledMMAINS4_8MMA_AtomIJNS4_4SM904GMMA27MMA_64x64x16_F32BF16BF16_SSILNSO_5MajorE0ELSQ_0ELNSO_7ScaleInE1ELSR_1EEEEEENS4_6LayoutISD_NS5_IJSC_NSA_ILi0EEESV_EEEEENS5_IJNS4_10UnderscoreESY_SY_EEEEENS4_13SM90_TMA_LOADENS4_14ComposedLayoutINS4_7SwizzleILi3ELi4ELi3EEENS4_18smem_ptr_flag_bitsILi16EEENSU_INS5_IJNSA_ILi8EEESH_EEENS5_IJSH_SC_EEEEEEEvNS4_8identityENS4_23SM90_TMA_LOAD_MULTICASTES1B_vS1C_EENS_8epilogue10collective6detail29Sm90TmaWarpSpecializedAdapterINS1G_15DefaultEpilogueISJ_SK_SK_NS1F_6thread17LinearCombinationISJ_Li1EffLNS1K_9ScaleType4KindE0ELNS_15FloatRoundStyleE2ESJ_EENS1_15EpilogueDefaultEEEEEvvEEEEvNT_6ParamsE,(.L_x_195 - _ZN7cutlass13device_kernelINS_4gemm6kernel13GemmUniversalIN4cute5tupleIJiiiiEEENS1_10collective13CollectiveMmaINS1_34MainloopSm90TmaGmmaWarpSpecializedILi4ENS5_IJNS4_1CILi2EEENSA_ILi1EEESC_EEENS1_35KernelTmaWarpSpecializedCooperativeEEENS5_IJNSA_ILi256EEENSA_ILi64EEESH_EEENS_10bfloat16_tENS5_IJlSC_lEEESJ_SK_NS4_8TiledMMAINS4_8MMA_AtomIJNS4_4SM904GMMA27MMA_64x64x16_F32BF16BF16_SSILNSO_5MajorE0ELSQ_0ELNSO_7ScaleInE1ELSR_1EEEEEENS4_6LayoutISD_NS5_IJSC_NSA_ILi0EEESV_EEEEENS5_IJNS4_10UnderscoreESY_SY_EEEEENS4_13SM90_TMA_LOADENS4_14ComposedLayoutINS4_7SwizzleILi3ELi4ELi3EEENS4_18smem_ptr_flag_bitsILi16EEENSU_INS5_IJNSA_ILi8EEESH_EEENS5_IJSH_SC_EEEEEEEvNS4_8identityENS4_23SM90_TMA_LOAD_MULTICASTES1B_vS1C_EENS_8epilogue10collective6detail29Sm90TmaWarpSpecializedAdapterINS1G_15DefaultEpilogueISJ_SK_SK_NS1F_6thread17LinearCombinationISJ_Li1EffLNS1K_9ScaleType4KindE0ELNS_15FloatRoundStyleE2ESJ_EENS1_15EpilogueDefaultEEEEEvvEEEEvNT_6ParamsE)
        .other          _ZN7cutlass13device_kernelINS_4gemm6kernel13GemmUniversalIN4cute5tupleIJiiiiEEENS1_10collective13CollectiveMmaINS1_34MainloopSm90TmaGmmaWarpSpecializedILi4ENS5_IJNS4_1CILi2EEENSA_ILi1EEESC_EEENS1_35KernelTmaWarpSpecializedCooperativeEEENS5_IJNSA_ILi256EEENSA_ILi64EEESH_EEENS_10bfloat16_tENS5_IJlSC_lEEESJ_SK_NS4_8TiledMMAINS4_8MMA_AtomIJNS4_4SM904GMMA27MMA_64x64x16_F32BF16BF16_SSILNSO_5MajorE0ELSQ_0ELNSO_7ScaleInE1ELSR_1EEEEEENS4_6LayoutISD_NS5_IJSC_NSA_ILi0EEESV_EEEEENS5_IJNS4_10UnderscoreESY_SY_EEEEENS4_13SM90_TMA_LOADENS4_14ComposedLayoutINS4_7SwizzleILi3ELi4ELi3EEENS4_18smem_ptr_flag_bitsILi16EEENSU_INS5_IJNSA_ILi8EEESH_EEENS5_IJSH_SC_EEEEEEEvNS4_8identityENS4_23SM90_TMA_LOAD_MULTICASTES1B_vS1C_EENS_8epilogue10collective6detail29Sm90TmaWarpSpecializedAdapterINS1G_15DefaultEpilogueISJ_SK_SK_NS1F_6thread17LinearCombinationISJ_Li1EffLNS1K_9ScaleType4KindE0ELNS_15FloatRoundStyleE2ESJ_EENS1_15EpilogueDefaultEEEEEvvEEEEvNT_6ParamsE,@"STO_CUDA_ENTRY STV_DEFAULT"
_ZN7cutlass13device_kernelINS_4gemm6kernel13GemmUniversalIN4cute5tupleIJiiiiEEENS1_10collective13CollectiveMmaINS1_34MainloopSm90TmaGmmaWarpSpecializedILi4ENS5_IJNS4_1CILi2EEENSA_ILi1EEESC_EEENS1_35KernelTmaWarpSpecializedCooperativeEEENS5_IJNSA_ILi256EEENSA_ILi64EEESH_EEENS_10bfloat16_tENS5_IJlSC_lEEESJ_SK_NS4_8TiledMMAINS4_8MMA_AtomIJNS4_4SM904GMMA27MMA_64x64x16_F32BF16BF16_SSILNSO_5MajorE0ELSQ_0ELNSO_7ScaleInE1ELSR_1EEEEEENS4_6LayoutISD_NS5_IJSC_NSA_ILi0EEESV_EEEEENS5_IJNS4_10UnderscoreESY_SY_EEEEENS4_13SM90_TMA_LOADENS4_14ComposedLayoutINS4_7SwizzleILi3ELi4ELi3EEENS4_18smem_ptr_flag_bitsILi16EEENSU_INS5_IJNSA_ILi8EEESH_EEENS5_IJSH_SC_EEEEEEEvNS4_8identityENS4_23SM90_TMA_LOAD_MULTICASTES1B_vS1C_EENS_8epilogue10collective6detail29Sm90TmaWarpSpecializedAdapterINS1G_15DefaultEpilogueISJ_SK_SK_NS1F_6thread17LinearCombinationISJ_Li1EffLNS1K_9ScaleType4KindE0ELNS_15FloatRoundStyleE2ESJ_EENS1_15EpilogueDefaultEEEEEvvEEEEvNT_6ParamsE:
[----:B------:R-:W0:Y:S01]  /*0000*/  LDC R1, c[0x0][0x28] ;  /* 0x00000a00ff017b82 */ /* 0x000e220000000800 */
[----:B------:R-:W1:Y:S01]  /*0010*/  S2R R18, SR_TID.X ;  /* 0x0000000000127919 */ /* 0x000e620000002100 */
[----:B------:R-:W-:Y:S01]  /*0020*/  ELECT P0, URZ, PT ;  /* 0x00000000003f782f */ /* 0x000fe20003800000 */
[----:B------:R-:W-:Y:S01]  /*0030*/  BSSY B0, `(.L_x_0) ;  /* 0x000000f000007945 */ /* 0x000fe20003800000 */
[--C-:B-1----:R-:W-:Y:S02]  /*0040*/  SHF.R.U32.HI R0, RZ, 0x5, R18.reuse ;  /* 0x00000005ff007819 */ /* 0x102fe40000011612 */
[----:B------:R-:W-:-:S03]  /*0050*/  SHF.R.U32.HI R3, RZ, 0x7, R18 ;  /* 0x00000007ff037819 */ /* 0x000fc60000011612 */
[----:B------:R-:W1:Y:S04]  /*0060*/  SHFL.IDX PT, R2, R0, RZ, 0x1f ;  /* 0x00001fff00027589 */ /* 0x000e6800000e0000 */
[----:B------:R2:W3:Y:S01]  /*0070*/  SHFL.IDX PT, R5, R3, RZ, 0x1f ;  /* 0x00001fff03057589 */ /* 0x0004e200000e0000 */
[----:B-1----:R-:W-:-:S13]  /*0080*/  ISETP.NE.OR P0, PT, R2, RZ, !P0 ;  /* 0x000000ff0200720c */ /* 0x002fda0004705670 */
[----:B0-23--:R-:W-:Y:S05]  /*0090*/  @P0 BRA `(.L_x_1) ;  /* 0x0000000000200947 */ /* 0x00dfea0003800000 */
[----:B------:R-:W-:Y:S02]  /*00a0*/  ULDC.64 UR4, c[0x0][0x198] ;  /* 0x0000660000047ab9 */ /* 0x000fe40000000a00 */
[----:B------:R-:W-:Y:S02]  /*00b0*/  UIADD3 UR6, UP0, UR4, 0xf0, URZ ;  /* 0x000000f004067890 */ /* 0x000fe4000ff1e03f */
[----:B------:R-:W-:Y:S02]  /*00c0*/  UIADD3 UR4, UP1, UR4, 0x1f0, URZ ;  /* 0x000001f004047890 */ /* 0x000fe4000ff3e03f */
[----:B------:R-:W-:Y:S02]  /*00d0*/  UIADD3.X UR7, URZ, UR5, URZ, UP0, !UPT ;  /* 0x000000053f077290 */ /* 0x000fe400087fe43f */
[----:B------:R-:W-:-:S07]  /*00e0*/  UIADD3.X UR5, URZ, UR5, URZ, UP1, !UPT ;  /* 0x000000053f057290 */ /* 0x000fce0008ffe43f */
[----:B------:R0:W-:Y:S02]  /*00f0*/  UTMACCTL.PF [UR6] ;  /* 0x00000000060079b9 */ /* 0x0001e40008040000 */
[----:B------:R0:W-:Y:S02]  /*0100*/  UTMACCTL.PF [UR4] ;  /* 0x00000000040079b9 */ /* 0x0001e40008040000 */
[----:B0-----:R-:W-:Y:S01]  /*0110*/  NOP ;  /* 0x0000000000007918 */ /* 0x001fe20000000000 */
.L_x_1:
[----:B------:R-:W-:Y:S05]  /*0120*/  BSYNC B0 ;  /* 0x0000000000007941 */ /* 0x000fea0003800000 */
.L_x_0:
[----:B------:R-:W0:Y:S02]  /*0130*/  SHFL.IDX PT, R3, R0, RZ, 0x1f ;  /* 0x00001fff00037589 */ /* 0x000e2400000e0000 */
[----:B0-----:R-:W-:-:S13]  /*0140*/  ISETP.NE.AND P0, PT, R3, RZ, PT ;  /* 0x000000ff0300720c */ /* 0x001fda0003f05270 */
[----:B------:R-:W-:Y:S05]  /*0150*/  @P0 BRA `(.L_x_2) ;  /* 0x0000000000580947 */ /* 0x000fea0003800000 */
[----:B------:R-:W0:Y:S01]  /*0160*/  S2UR UR8, SR_CgaCtaId ;  /* 0x00000000000879c3 */ /* 0x000e220000008800 */
[----:B------:R-:W-:Y:S01]  /*0170*/  UMOV UR4, 0x400 ;  /* 0x0000040000047882 */ /* 0x000fe20000000000 */
[----:B------:R-:W-:Y:S01]  /*0180*/  UMOV UR5, 0x1 ;  /* 0x0000000100057882 */ /* 0x000fe20000000000 */
[----:B------:R-:W-:Y:S01]  /*0190*/  UMOV UR6, 0x4 ;  /* 0x0000000400067882 */ /* 0x000fe20000000000 */
[----:B------:R-:W-:Y:S01]  /*01a0*/  ELECT P0, URZ, PT ;  /* 0x00000000003f782f */ /* 0x000fe20003800000 */
[----:B------:R-:W-:-:S04]  /*01b0*/  UIADD3 UR6, -UR6, 0x100000, URZ ;  /* 0x0010000006067890 */ /* 0x000fc8000fffe13f */
[----:B------:R-:W-:Y:S02]  /*01c0*/  USHF.L.U32 UR7, UR6, 0xb, URZ ;  /* 0x0000000b06077899 */ /* 0x000fe4000800063f */
[----:B------:R-:W-:Y:S02]  /*01d0*/  USHF.L.U32 UR6, UR6, 0x1, URZ ;  /* 0x0000000106067899 */ /* 0x000fe4000800063f */
[----:B0-----:R-:W-:Y:S02]  /*01e0*/  ULEA UR8, UR8, UR4, 0x18 ;  /* 0x0000000408087291 */ /* 0x001fe4000f8ec03f */
[----:B------:R-:W-:-:S04]  /*01f0*/  UIADD3 UR4, -UR5, 0x100000, URZ ;  /* 0x0010000005047890 */ /* 0x000fc8000fffe13f */
[----:B------:R-:W-:Y:S02]  /*0200*/  USHF.L.U32 UR5, UR4, 0xb, URZ ;  /* 0x0000000b04057899 */ /* 0x000fe4000800063f */
[----:B------:R-:W-:Y:S01]  /*0210*/  USHF.L.U32 UR4, UR4, 0x1, URZ ;  /* 0x0000000104047899 */ /* 0x000fe2000800063f */
[----:B------:R-:W0:Y:S11]  /*0220*/  FENCE.VIEW.ASYNC.S ;  /* 0x00000000000073c6 */ /* 0x000e360000000000 */
[----:B0-----:R0:W1:Y:S01]  /*0230*/  SYNCS.EXCH.64 URZ, [UR8], UR4 ;  /* 0x00000004083f75b2 */ /* 0x0010620008000100 */
[----:B------:R0:W2:Y:S01]  /*0240*/  SYNCS.EXCH.64 URZ, [UR8+0x20], UR6 ;  /* 0x00002006083f75b2 */ /* 0x0000a20008000100 */
[----:B------:R0:W3:Y:S01]  /*0250*/  SYNCS.EXCH.64 URZ, [UR8+0x8], UR4 ;  /* 0x00000804083f75b2 */ /* 0x0000e20008000100 */
[----:B------:R0:W4:Y:S01]  /*0260*/  SYNCS.EXCH.64 URZ, [UR8+0x28], UR6 ;  /* 0x00002806083f75b2 */ /* 0x0001220008000100 */
[----:B------:R0:W0:Y:S01]  /*0270*/  SYNCS.EXCH.64 URZ, [UR8+0x10], UR4 ;  /* 0x00001004083f75b2 */ /* 0x0000220008000100 */
[----:B------:R0:W0:Y:S01]  /*0280*/  SYNCS.EXCH.64 URZ, [UR8+0x30], UR6 ;  /* 0x00003006083f75b2 */ /* 0x0000220008000100 */
[----:B------:R0:W0:Y:S01]  /*0290*/  SYNCS.EXCH.64 URZ, [UR8+0x18], UR4 ;  /* 0x00001804083f75b2 */ /* 0x0000220008000100 */
[----:B------:R0:W0:Y:S01]  /*02a0*/  SYNCS.EXCH.64 URZ, [UR8+0x38], UR6 ;  /* 0x00003806083f75b2 */ /* 0x0000220008000100 */
[----:B------:R-:W-:Y:S01]  /*02b0*/  NOP ;  /* 0x0000000000007918 */ /* 0x000fe20000000000 */
.L_x_2:
[----:B------:R-:W-:Y:S01]  /*02c0*/  SHF.R.S32.HI R7, RZ, 0x1f, R18 ;  /* 0x0000001fff077819 */ /* 0x000fe20000011412 */
[----:B------:R-:W5:Y:S01]  /*02d0*/  SHFL.IDX PT, R0, R0, RZ, 0x1f ;  /* 0x00001fff00007589 */ /* 0x000f6200000e0000 */
[----:B0-----:R-:W0:Y:S01]  /*02e0*/  S2UR UR8, SR_CTAID.X ;  /* 0x00000000000879c3 */ /* 0x001e220000002500 */
[----:B------:R-:W-:Y:S02]  /*02f0*/  ELECT P0, URZ, PT ;  /* 0x00000000003f782f */ /* 0x000fe40003800000 */
[----:B------:R-:W-:Y:S01]  /*0300*/  LEA.HI R7, R7, R18, RZ, 0x7 ;  /* 0x0000001207077211 */ /* 0x000fe200078f38ff */
[----:B------:R-:W1:Y:S01]  /*0310*/  S2R R4, SR_CTAID.Y ;  /* 0x0000000000047919 */ /* 0x000e620000002600 */
[----:B------:R-:W-:Y:S01]  /*0320*/  SHF.R.S32.HI R8, RZ, 0x1f, R3 ;  /* 0x0000001fff087819 */ /* 0x000fe20000011403 */
[----:B------:R-:W-:Y:S01]  /*0330*/  ULDC UR4, c[0x0][0x150] ;  /* 0x0000540000047ab9 */ /* 0x000fe20000000800 */
[----:B------:R-:W-:Y:S01]  /*0340*/  LOP3.LUT R7, R7, 0xffffff80, RZ, 0xc0, !PT ;  /* 0xffffff8007077812 */ /* 0x000fe200078ec0ff */
[----:B------:R-:W-:Y:S01]  /*0350*/  NOP ;  /* 0x0000000000007918 */ /* 0x000fe20000000000 */
[----:B------:R-:W-:Y:S01]  /*0360*/  LEA.HI R8, R8, R3, RZ, 0x2 ;  /* 0x0000000308087211 */ /* 0x000fe200078f10ff */
[----:B------:R-:W2:Y:S01]  /*0370*/  LDC R10, c[0x0][0x144] ;  /* 0x00005100ff0a7b82 */ /* 0x000ea20000000800 */
[----:B------:R-:W-:Y:S01]  /*0380*/  NOP ;  /* 0x0000000000007918 */ /* 0x000fe20000000000 */
[----:B------:R-:W-:Y:S01]  /*0390*/  IMAD.IADD R6, R18, 0x1, -R7 ;  /* 0x0000000112067824 */ /* 0x000fe200078e0a07 */
[----:B------:R-:W-:Y:S01]  /*03a0*/  LOP3.LUT R8, R8, 0x3ffffffc, RZ, 0xc0, !PT ;  /* 0x3ffffffc08087812 */ /* 0x000fe200078ec0ff */
[----:B------:R-:W-:Y:S01]  /*03b0*/  IMAD.MOV.U32 R23, RZ, RZ, 0x1 ;  /* 0x00000001ff177424 */ /* 0x000fe200078e00ff */
[----:B------:R-:W-:-:S02]  /*03c0*/  ISETP.NE.AND P3, PT, R5, RZ, PT ;  /* 0x000000ff0500720c */ /* 0x000fc40003f65270 */
[----:B------:R-:W-:Y:S01]  /*03d0*/  SHF.R.S32.HI R7, RZ, 0x1f, R6 ;  /* 0x0000001fff077819 */ /* 0x000fe20000011406 */
[----:B------:R-:W-:Y:S01]  /*03e0*/  IMAD.IADD R8, R3, 0x1, -R8 ;  /* 0x0000000103087824 */ /* 0x000fe200078e0a08 */
[----:B------:R-:W3:Y:S02]  /*03f0*/  LDC R13, c[0x0][0x140] ;  /* 0x00005000ff0d7b82 */ /* 0x000ee40000000800 */
[----:B------:R-:W-:Y:S02]  /*0400*/  LEA.HI R7, R7, R6, RZ, 0x3 ;  /* 0x0000000607077211 */ /* 0x000fe400078f18ff */
[----:B-----5:R-:W-:Y:S02]  /*0410*/  ISETP.NE.OR P0, PT, R0, RZ, !P0 ;  /* 0x000000ff0000720c */ /* 0x020fe40004705670 */
[--C-:B------:R-:W-:Y:S02]  /*0420*/  SHF.R.S32.HI R0, RZ, 0x3, R7.reuse ;  /* 0x00000003ff007819 */ /* 0x100fe40000011407 */
[----:B------:R-:W-:-:S02]  /*0430*/  SHF.R.S32.HI R7, RZ, 0x1f, R7 ;  /* 0x0000001fff077819 */ /* 0x000fc40000011407 */
[----:B0-----:R-:W-:Y:S02]  /*0440*/  I2FP.F32.U32 R9, UR8 ;  /* 0x0000000800097c45 */ /* 0x001fe40008201000 */
[----:B------:R-:W-:-:S03]  /*0450*/  LEA.HI R7, R7, R0, RZ, 0x2 ;  /* 0x0000000007077211 */ /* 0x000fc600078f10ff */
[----:B------:R-:W-:Y:S01]  /*0460*/  FMUL R9, R9, UR4 ;  /* 0x0000000409097c20 */ /* 0x000fe20008400000 */
[----:B------:R-:W-:Y:S01]  /*0470*/  LOP3.LUT R7, R7, 0xfffffffc, RZ, 0xc0, !PT ;  /* 0xfffffffc07077812 */ /* 0x000fe200078ec0ff */
[----:B------:R-:W-:Y:S01]  /*0480*/  VOTEU.ALL UP0, P0 ;  /* 0x00000000003f7886 */ /* 0x000fe20000000000 */
[----:B-1----:R-:W-:Y:S01]  /*0490*/  I2FP.F32.U32 R3, R4 ;  /* 0x0000000400037245 */ /* 0x002fe20000201000 */
[----:B------:R-:W-:Y:S01]  /*04a0*/  ULDC UR4, c[0x0][0x154] ;  /* 0x0000550000047ab9 */ /* 0x000fe20000000800 */
[----:B------:R-:W-:Y:S01]  /*04b0*/  VOTEU.ALL UP1, P0 ;  /* 0x00000000003f7886 */ /* 0x000fe20000020000 */
[----:B------:R-:W0:Y:S01]  /*04c0*/  F2I.U32.TRUNC.NTZ R9, R9 ;  /* 0x0000000900097305 */ /* 0x000e22000020f000 */
[----:B------:R-:W-:Y:S01]  /*04d0*/  IMAD.IADD R7, R0, 0x1, -R7 ;  /* 0x0000000100077824 */ /* 0x000fe200078e0a07 */
[----:B------:R-:W1:Y:S01]  /*04e0*/  @!UP0 S2UR UR7, SR_CgaCtaId ;  /* 0x00000000000789c3 */ /* 0x000e620000008800 */
[----:B------:R-:W-:Y:S01]  /*04f0*/  FMUL R12, R3, UR4 ;  /* 0x00000004030c7c20 */ /* 0x000fe20008400000 */
[----:B------:R-:W-:Y:S01]  /*0500*/  UMOV UR4, 0x20 ;  /* 0x0000002000047882 */ /* 0x000fe20000000000 */
[----:B------:R-:W-:Y:S01]  /*0510*/  IMAD R8, R8, 0x4, R7 ;  /* 0x0000000408087824 */ /* 0x000fe200078e0207 */
[----:B------:R-:W-:Y:S01]  /*0520*/  @!UP0 UMOV UR6, 0x400 ;  /* 0x0000040000068882 */ /* 0x000fe20000000000 */
[----:B------:R-:W-:-:S04]  /*0530*/  @!UP0 UIADD3 UR4, -UR4, 0x100000, URZ ;  /* 0x0010000004048890 */ /* 0x000fc8000fffe13f */
[----:B------:R-:W-:Y:S02]  /*0540*/  @!UP0 USHF.L.U32 UR5, UR4, 0xb, URZ ;  /* 0x0000000b04058899 */ /* 0x000fe4000800063f */
[----:B------:R-:W-:Y:S01]  /*0550*/  @!UP0 USHF.L.U32 UR4, UR4, 0x1, URZ ;  /* 0x0000000104048899 */ /* 0x000fe2000800063f */
[----:B---3--:R-:W-:Y:S01]  /*0560*/  ISETP.EQ.U32.AND P2, PT, R13, 0x1, PT ;  /* 0x000000010d00780c */ /* 0x008fe20003f42070 */
[----:B------:R-:W3:Y:S01]  /*0570*/  F2I.U32.TRUNC.NTZ R12, R12 ;  /* 0x0000000c000c7305 */ /* 0x000ee2000020f000 */
[----:B------:R-:W-:Y:S01]  /*0580*/  LEA.HI R0, R8, R8, RZ, 0x1 ;  /* 0x0000000808007211 */ /* 0x000fe200078f08ff */
[----:B------:R-:W5:Y:S03]  /*0590*/  LDC R7, c[0x0][0x148] ;  /* 0x00005200ff077b82 */ /* 0x000f660000000800 */
[----:B------:R-:W-:Y:S01]  /*05a0*/  LOP3.LUT R11, R0, 0xfffffffe, RZ, 0xc0, !PT ;  /* 0xfffffffe000b7812 */ /* 0x000fe200078ec0ff */
[----:B0-----:R-:W-:Y:S01]  /*05b0*/  IMAD.MOV R15, RZ, RZ, -R9 ;  /* 0x000000ffff0f7224 */ /* 0x001fe200078e0a09 */
[----:B------:R-:W-:-:S03]  /*05c0*/  SHF.R.S32.HI R9, RZ, 0x1f, R2 ;  /* 0x0000001fff097819 */ /* 0x000fc60000011402 */
[----:B--2---:R-:W-:Y:S01]  /*05d0*/  IMAD R3, R10, R15, UR8 ;  /* 0x000000080a037e24 */ /* 0x004fe2000f8e020f */
[----:B------:R-:W-:Y:S01]  /*05e0*/  LEA.HI R9, R9, R2, RZ, 0x2 ;  /* 0x0000000209097211 */ /* 0x000fe200078f10ff */
[C---:B------:R-:W-:Y:S02]  /*05f0*/  IMAD.IADD R0, R8.reuse, 0x1, -R11 ;  /* 0x0000000108007824 */ /* 0x040fe400078e0a0b */
[----:B------:R-:W-:Y:S01]  /*0600*/  IMAD.SHL.U32 R11, R8, 0x4, RZ ;  /* 0x00000004080b7824 */ /* 0x000fe200078e00ff */
[----:B------:R-:W-:Y:S01]  /*0610*/  LOP3.LUT R9, R9, 0xfffffffc, RZ, 0xc0, !PT ;  /* 0xfffffffc09097812 */ /* 0x000fe200078ec0ff */
[----:B---3--:R-:W-:Y:S01]  /*0620*/  IMAD.MOV R24, RZ, RZ, -R12 ;  /* 0x000000ffff187224 */ /* 0x008fe200078e0a0c */
[----:B------:R-:W-:Y:S01]  /*0630*/  ISETP.NE.AND P4, PT, R0, R3, PT ;  /* 0x000000030000720c */ /* 0x000fe20003f85270 */
[----:B-1----:R-:W-:Y:S01]  /*0640*/  @!UP0 ULEA UR6, UR7, UR6, 0x18 ;  /* 0x0000000607068291 */ /* 0x002fe2000f8ec03f */
[----:B------:R-:W-:Y:S01]  /*0650*/  LOP3.LUT R22, R8, 0xc, R11, 0x78, !PT ;  /* 0x0000000c08167812 */ /* 0x000fe200078e780b */
[----:B------:R-:W-:Y:S01]  /*0660*/  IMAD.IADD R0, R2, 0x1, -R9 ;  /* 0x0000000102007824 */ /* 0x000fe200078e0a09 */
[----:B------:R-:W-:Y:S01]  /*0670*/  VOTEU.ALL UP0, P0 ;  /* 0x00000000003f7886 */ /* 0x000fe20000000000 */
[----:B------:R-:W-:Y:S01]  /*0680*/  LOP3.LUT P0, RZ, R6, 0x7, RZ, 0xc0, !PT ;  /* 0x0000000706ff7812 */ /* 0x000fe2000780c0ff */
[----:B------:R-:W-:-:S02]  /*0690*/  VIADD R6, R5, 0xffffffff ;  /* 0xffffffff05067836 */ /* 0x000fc40000000000 */
[----:B------:R-:W-:Y:S01]  /*06a0*/  ISETP.NE.AND P1, PT, R0, 0x3, PT ;  /* 0x000000030000780c */ /* 0x000fe20003f25270 */
[----:B-----5:R-:W-:Y:S01]  /*06b0*/  IMAD R9, R7, R24, R4 ;  /* 0x0000001807097224 */ /* 0x020fe200078e0204 */
[----:B------:R-:W-:Y:S02]  /*06c0*/  ISETP.LT.U32.AND P0, PT, R22, 0x2, !P0 ;  /* 0x000000021600780c */ /* 0x000fe40004701070 */
[----:B------:R-:W-:Y:S01]  /*06d0*/  ISETP.EQ.OR P1, PT, R0, RZ, !P1 ;  /* 0x000000ff0000720c */ /* 0x000fe20004f22670 */
[----:B------:R-:W0:Y:S02]  /*06e0*/  FENCE.VIEW.ASYNC.S ;  /* 0x00000000000073c6 */ /* 0x000e240000000000 */
[----:B0-----:R0:W1:Y:S01]  /*06f0*/  @!UP0 SYNCS.EXCH.64 URZ, [UR6+0x50], UR4 ;  /* 0x00005004063f85b2 */ /* 0x0010620008000100 */
[----:B------:R-:W-:Y:S02]  /*0700*/  @P4 LEA.HI R2, R22, R22, RZ, 0x1 ;  /* 0x0000001616024211 */ /* 0x000fe400078f08ff */
[----:B------:R-:W-:-:S02]  /*0710*/  ISETP.EQ.AND P1, PT, R5, RZ, P1 ;  /* 0x000000ff0500720c */ /* 0x000fc40000f22270 */
[----:B------:R-:W-:Y:S02]  /*0720*/  @P4 SHF.R.S32.HI R2, RZ, 0x1, R2 ;  /* 0x00000001ff024819 */ /* 0x000fe40000011402 */
[----:B------:R-:W-:Y:S02]  /*0730*/  ISETP.GE.U32.AND P6, PT, R6, 0x2, PT ;  /* 0x000000020600780c */ /* 0x000fe40003fc6070 */
[----:B------:R-:W-:Y:S02]  /*0740*/  @P4 ISETP.NE.AND P5, PT, R2, R9, PT ;  /* 0x000000090200420c */ /* 0x000fe40003fa5270 */
[----:B------:R-:W-:Y:S02]  /*0750*/  SEL R2, RZ, 0x1, !P0 ;  /* 0x00000001ff027807 */ /* 0x000fe40004000000 */
[----:B------:R-:W-:Y:S02]  /*0760*/  @P4 SEL R23, RZ, 0x1, P5 ;  /* 0x00000001ff174807 */ /* 0x000fe40002800000 */
[----:B------:R-:W-:Y:S01]  /*0770*/  SEL R19, RZ, 0x1, !P1 ;  /* 0x00000001ff137807 */ /* 0x000fe20004800000 */
[----:B------:R0:W2:Y:S01]  /*0780*/  @!UP1 SYNCS.EXCH.64 URZ, [UR6+0x58], UR4 ;  /* 0x00005804063f95b2 */ /* 0x0000a20008000100 */
[----:B------:R-:W-:Y:S01]  /*0790*/  LOP3.LUT R23, R23, R2, RZ, 0xc0, !PT ;  /* 0x0000000217177212 */ /* 0x000fe200078ec0ff */
[----:B------:R-:W-:Y:S01]  /*07a0*/  NOP ;  /* 0x0000000000007918 */ /* 0x000fe20000000000 */
[----:B------:R-:W-:Y:S01]  /*07b0*/  SEL R19, R19, 0x2, P6 ;  /* 0x0000000213137807 */ /* 0x000fe20003000000 */
[----:B------:R-:W-:Y:S06]  /*07c0*/  @!P2 BRA `(.L_x_3) ;  /* 0x000000000008a947 */ /* 0x000fec0003800000 */
[----:B-12-4-:R-:W-:Y:S01]  /*07d0*/  UCGABAR_ARV ;  /* 0x00000000000079c7 */ /* 0x016fe20008000000 */
[----:B------:R-:W-:Y:S05]  /*07e0*/  BRA `(.L_x_4) ;  /* 0x0000000000047947 */ /* 0x000fea0003800000 */
.L_x_3:
[----:B-12-4-:R-:W-:Y:S01]  /*07f0*/  NOP ;  /* 0x0000000000007918 */ /* 0x016fe20000000000 */
.L_x_4:
[----:B------:R-:W1:Y:S01]  /*0800*/  LDC R2, c[0x0][0x65c] ;  /* 0x00019700ff027b82 */ /* 0x000e620000000800 */
[----:B------:R-:W-:Y:S01]  /*0810*/  LOP3.LUT R5, R5, 0xfffff7ff, RZ, 0xc0, !PT ;  /* 0xfffff7ff05057812 */ /* 0x000fe200078ec0ff */
[----:B------:R-:W-:Y:S02]  /*0820*/  IMAD.U32 R8, RZ, RZ, UR8 ;  /* 0x00000008ff087e24 */ /* 0x000fe4000f8e00ff */
[----:B------:R-:W-:Y:S01]  /*0830*/  IMAD.MOV.U32 R9, RZ, RZ, RZ ;  /* 0x000000ffff097224 */ /* 0x000fe200078e00ff */
[----:B-1----:R-:W-:-:S13]  /*0840*/  ISETP.NE.AND P1, PT, R2, 0x1, PT ;  /* 0x000000010200780c */ /* 0x002fda0003f25270 */
[----:B------:R-:W1:Y:S01]  /*0850*/  @P1 LDC R17, c[0x0][0x10] ;  /* 0x00000400ff111b82 */ /* 0x000e620000000800 */
[----:B------:R-:W-:Y:S01]  /*0860*/  @P1 LOP3.LUT R5, R5, 0x800, RZ, 0xfc, !PT ;  /* 0x0000080005051812 */ /* 0x000fe200078efcff */
[----:B------:R-:W-:Y:S02]  /*0870*/  @P1 IMAD.MOV.U32 R5, RZ, RZ, RZ ;  /* 0x000000ffff051224 */ /* 0x000fe400078e00ff */
[----:B------:R-:W-:-:S04]  /*0880*/  @P1 IMAD.MOV.U32 R13, RZ, RZ, RZ ;  /* 0x000000ffff0d1224 */ /* 0x000fc800078e00ff */
[----:B------:R-:W2:Y:S01]  /*0890*/  @!P1 LDC R11, c[0x0][0xc] ;  /* 0x00000300ff0b9b82 */ /* 0x000ea20000000800 */
[----:B-1----:R-:W-:-:S04]  /*08a0*/  @P1 IMAD.WIDE.U32 R16, R17, UR8, R4 ;  /* 0x0000000811101c25 */ /* 0x002fc8000f8e0004 */
[----:B------:R-:W-:Y:S02]  /*08b0*/  @P1 IMAD.IADD R17, R17, 0x1, R13 ;  /* 0x0000000111111824 */ /* 0x000fe400078e020d */
[----:B--2---:R-:W-:-:S04]  /*08c0*/  @!P1 IMAD.WIDE.U32 R8, R4, R11, R8 ;  /* 0x0000000b04089225 */ /* 0x004fc800078e0008 */
[----:B------:R-:W-:Y:S02]  /*08d0*/  @!P1 IMAD.MOV.U32 R16, RZ, RZ, R8 ;  /* 0x000000ffff109224 */ /* 0x000fe400078e0008 */
[----:B------:R-:W-:Y:S01]  /*08e0*/  @!P1 IMAD.MOV.U32 R17, RZ, RZ, R9 ;  /* 0x000000ffff119224 */ /* 0x000fe200078e0009 */
[----:B------:R-:W-:Y:S06]  /*08f0*/  @!P2 BRA `(.L_x_5) ;  /* 0x00000000000ca947 */ /* 0x000fec0003800000 */
[----:B------:R-:W-:Y:S01]  /*0900*/  UCGABAR_WAIT ;  /* 0x0000000000007dc7 */ /* 0x000fe20008000000 */
[----:B------:R-:W-:Y:S01]  /*0910*/  CCTL.IVALL ;  /* 0x00000000ff00798f */ /* 0x000fe20002000000 */
[----:B------:R-:W-:Y:S05]  /*0920*/  BRA `(.L_x_6) ;  /* 0x0000000000047947 */ /* 0x000fea0003800000 */
.L_x_5:
[----:B------:R-:W-:Y:S06]  /*0930*/  BAR.SYNC.DEFER_BLOCKING 0x0 ;  /* 0x0000000000007b1d */ /* 0x000fec0000010000 */
.L_x_6:
[----:B------:R-:W-:Y:S05]  /*0940*/  @!P3 BRA `(.L_x_7) ;  /* 0x0000006c00a4b947 */ /* 0x000fea0003800000 */
[----:B------:R-:W-:-:S13]  /*0950*/  ISETP.GT.U32.AND P0, PT, R6, 0x1, PT ;  /* 0x000000010600780c */ /* 0x000fda0003f04070 */
[----:B0-----:R-:W-:Y:S05]  /*0960*/  @P0 EXIT ;  /* 0x000000000000094d */ /* 0x001fea0003800000 */
[----:B------:R-:W-:Y:S01]  /*0970*/  ULDC.64 UR4, c[0x0][0x650] ;  /* 0x0001940000047ab9 */ /* 0x000fe20000000a00 */
[----:B------:R-:W-:Y:S01]  /*0980*/  PRMT R0, RZ, 0x7610, R0 ;  /* 0x00007610ff007816 */ /* 0x000fe20000000000 */
[----:B------:R-:W-:Y:S01]  /*0990*/  IMAD.MOV.U32 R96, RZ, RZ, -0x1 ;  /* 0xffffffffff607424 */ /* 0x000fe200078e00ff */
[----:B------:R-:W-:Y:S01]  /*09a0*/  ISETP.GE.U32.AND P0, PT, R16, UR4, PT ;  /* 0x0000000410007c0c */ /* 0x000fe2000bf06070 */
[----:B------:R-:W-:Y:S02]  /*09b0*/  IMAD.MOV.U32 R92, RZ, RZ, -0x1 ;  /* 0xffffffffff5c7424 */ /* 0x000fe400078e00ff */
[----:B------:R-:W-:Y:S01]  /*09c0*/  IMAD.MOV.U32 R89, RZ, RZ, -0x1 ;  /* 0xffffffffff597424 */ /* 0x000fe200078e00ff */
[----:B------:R-:W-:-:S13]  /*09d0*/  ISETP.GE.U32.AND.EX P0, PT, R17, UR5, PT, P0 ;  /* 0x0000000511007c0c */ /* 0x000fda000bf06100 */
[----:B------:R-:W-:Y:S05]  /*09e0*/  @P0 BRA `(.L_x_8) ;  /* 0x0000000400280947 */ /* 0x000fea0003800000 */
[----:B------:R-:W0:Y:S01]  /*09f0*/  LDC.64 R20, c[0x0][0x628] ;  /* 0x00018a00ff147b82 */ /* 0x000e220000000a00 */
[----:B------:R-:W-:Y:S02]  /*0a00*/  IMAD.MOV.U32 R8, RZ, RZ, R16 ;  /* 0x000000ffff087224 */ /* 0x000fe400078e0010 */
[----:B------:R-:W-:-:S05]  /*0a10*/  IMAD.MOV.U32 R9, RZ, RZ, R17 ;  /* 0x000000ffff097224 */ /* 0x000fca00078e0011 */
[----:B------:R-:W1:Y:S08]  /*0a20*/  LDC R0, c[0x0][0x630] ;  /* 0x00018c00ff007b82 */ /* 0x000e700000000800 */
[----:B------:R-:W2:Y:S01]  /*0a30*/  LDC.64 R26, c[0x0][0x620] ;  /* 0x00018800ff1a7b82 */ /* 0x000ea20000000a00 */
[----:B0-----:R-:W-:-:S04]  /*0a40*/  ISETP.NE.U32.AND P0, PT, R20, RZ, PT ;  /* 0x000000ff1400720c */ /* 0x001fc80003f05070 */
[----:B------:R-:W-:-:S13]  /*0a50*/  ISETP.NE.AND.EX P0, PT, R21, RZ, PT, P0 ;  /* 0x000000ff1500720c */ /* 0x000fda0003f05300 */
[----:B-12---:R-:W-:Y:S05]  /*0a60*/  @!P0 BRA `(.L_x_9) ;  /* 0x0000000000288947 */ /* 0x006fea0003800000 */
[----:B------:R-:W0:Y:S02]  /*0a70*/  LDC R13, c[0x0][0x634] ;  /* 0x00018d00ff0d7b82 */ /* 0x000e240000000800 */
[----:B0-----:R-:W-:-:S05]  /*0a80*/  IADD3 R13, P0, R16, R13, RZ ;  /* 0x0000000d100d7210 */ /* 0x001fca0007f1e0ff */
[----:B------:R-:W-:-:S04]  /*0a90*/  IMAD.X R15, RZ, RZ, R17, P0 ;  /* 0x000000ffff0f7224 */ /* 0x000fc800000e0611 */
[----:B------:R-:W-:-:S04]  /*0aa0*/  IMAD.WIDE.U32 R8, R15, R20, RZ ;  /* 0x000000140f087225 */ /* 0x000fc800078e00ff */
[----:B------:R-:W-:-:S04]  /*0ab0*/  IMAD.WIDE.U32 R10, P0, R13, R21, R8 ;  /* 0x000000150d0a7225 */ /* 0x000fc80007800008 */
[----:B------:R-:W-:-:S04]  /*0ac0*/  IMAD.WIDE.U32 R8, R13, R20, RZ ;  /* 0x000000140d087225 */ /* 0x000fc800078e00ff */
[----:B------:R-:W-:Y:S01]  /*0ad0*/  IMAD.X R13, RZ, RZ, RZ, P0 ;  /* 0x000000ffff0d7224 */ /* 0x000fe200000e06ff */
[----:B------:R-:W-:Y:S01]  /*0ae0*/  IADD3 RZ, P0, R9, R10, RZ ;  /* 0x0000000a09ff7210 */ /* 0x000fe20007f1e0ff */
[----:B------:R-:W-:-:S04]  /*0af0*/  IMAD.MOV.U32 R12, RZ, RZ, R11 ;  /* 0x000000ffff0c7224 */ /* 0x000fc800078e000b */
[----:B------:R-:W-:-:S08]  /*0b00*/  IMAD.WIDE.U32.X R8, R15, R21, R12, P0 ;  /* 0x000000150f087225 */ /* 0x000fd000000e040c */
.L_x_9:
[----:B------:R-:W0:Y:S01]  /*0b10*/  LDC.64 R20, c[0x0][0x640] ;  /* 0x00019000ff147b82 */ /* 0x000e220000000a00 */
[--C-:B------:R-:W-:Y:S01]  /*0b20*/  SHF.R.U64 R89, R8, R0, R9.reuse ;  /* 0x0000000008597219 */ /* 0x100fe20000001209 */
[----:B------:R-:W-:Y:S01]  /*0b30*/  IMAD R28, R7, R24, R4 ;  /* 0x00000018071c7224 */ /* 0x000fe200078e0204 */
[----:B------:R-:W-:Y:S01]  /*0b40*/  SHF.R.U32.HI R0, RZ, R0, R9 ;  /* 0x00000000ff007219 */ /* 0x000fe20000011609 */
[----:B------:R-:W-:Y:S01]  /*0b50*/  IMAD.MOV.U32 R25, RZ, RZ, 0x1 ;  /* 0x00000001ff197424 */ /* 0x000fe200078e00ff */
[----:B------:R-:W-:-:S03]  /*0b60*/  IADD3 R5, P0, RZ, -R89, RZ ;  /* 0x80000059ff057210 */ /* 0x000fc60007f1e0ff */
[----:B------:R-:W1:Y:S02]  /*0b70*/  LDC R6, c[0x0][0x618] ;  /* 0x00018600ff067b82 */ /* 0x000e640000000800 */
[----:B------:R-:W-:-:S04]  /*0b80*/  IMAD.X R9, RZ, RZ, ~R0, P0 ;  /* 0x000000ffff097224 */ /* 0x000fc800000e0e00 */
[-C--:B------:R-:W-:Y:S02]  /*0b90*/  IMAD R0, R9, R26.reuse, RZ ;  /* 0x0000001a09007224 */ /* 0x080fe400078e02ff */
[----:B------:R-:W2:Y:S01]  /*0ba0*/  LDC R11, c[0x0][0x608] ;  /* 0x00018200ff0b7b82 */ /* 0x000ea20000000800 */
[----:B------:R-:W-:-:S04]  /*0bb0*/  IMAD.WIDE.U32 R8, R5, R26, R16 ;  /* 0x0000001a05087225 */ /* 0x000fc800078e0010 */
[----:B------:R-:W-:-:S03]  /*0bc0*/  IMAD R5, R5, R27, R0 ;  /* 0x0000001b05057224 */ /* 0x000fc600078e0200 */
[----:B------:R-:W3:Y:S01]  /*0bd0*/  LDC R12, c[0x0][0x658] ;  /* 0x00019600ff0c7b82 */ /* 0x000ee20000000800 */
[----:B0-----:R-:W-:Y:S01]  /*0be0*/  ISETP.NE.U32.AND P0, PT, R20, RZ, PT ;  /* 0x000000ff1400720c */ /* 0x001fe20003f05070 */
[----:B------:R-:W-:Y:S02]  /*0bf0*/  IMAD.IADD R5, R9, 0x1, R5 ;  /* 0x0000000109057824 */ /* 0x000fe400078e0205 */
[----:B------:R-:W-:Y:S01]  /*0c00*/  IMAD.MOV.U32 R9, RZ, RZ, -0x1 ;  /* 0xffffffffff097424 */ /* 0x000fe200078e00ff */
[----:B------:R-:W-:-:S03]  /*0c10*/  ISETP.NE.AND.EX P0, PT, R21, RZ, PT, P0 ;  /* 0x000000ff1500720c */ /* 0x000fc60003f05300 */
[----:B------:R-:W0:Y:S01]  /*0c20*/  LDC R15, c[0x0][0x600] ;  /* 0x00018000ff0f7b82 */ /* 0x000e220000000800 */
[-CC-:B-1----:R-:W-:Y:S02]  /*0c30*/  SHF.R.U64 R13, R8, R6.reuse, R5.reuse ;  /* 0x00000006080d7219 */ /* 0x182fe40000001205 */
[----:B------:R-:W-:-:S05]  /*0c40*/  SHF.R.U32.HI R0, RZ, R6, R5 ;  /* 0x00000006ff007219 */ /* 0x000fca0000011605 */
[----:B------:R-:W1:Y:S01]  /*0c50*/  LDC R14, c[0x0][0x648] ;  /* 0x00019200ff0e7b82 */ /* 0x000e620000000800 */
[-CC-:B--2---:R-:W-:Y:S02]  /*0c60*/  SHF.R.U64 R29, R13, R11.reuse, R0.reuse ;  /* 0x0000000b0d1d7219 */ /* 0x184fe40000001200 */
[----:B------:R-:W-:-:S05]  /*0c70*/  SHF.R.U32.HI R5, RZ, R11, R0 ;  /* 0x0000000bff057219 */ /* 0x000fca0000011600 */
[----:B------:R-:W2:Y:S01]  /*0c80*/  LDC R26, c[0x0][0x638] ;  /* 0x00018e00ff1a7b82 */ /* 0x000ea20000000800 */
[-CC-:B---3--:R-:W-:Y:S02]  /*0c90*/  SHF.R.U64 R24, R29, R12.reuse, R5.reuse ;  /* 0x0000000c1d187219 */ /* 0x188fe40000001205 */
[-C--:B------:R-:W-:Y:S02]  /*0ca0*/  SHF.L.U32 R0, R9, R12.reuse, RZ ;  /* 0x0000000c09007219 */ /* 0x080fe400000006ff */
[----:B------:R-:W-:Y:S01]  /*0cb0*/  SHF.R.U32.HI R5, RZ, R12, R5 ;  /* 0x0000000cff057219 */ /* 0x000fe20000011605 */
[----:B------:R-:W-:Y:S01]  /*0cc0*/  IMAD.MOV.U32 R4, RZ, RZ, R24 ;  /* 0x000000ffff047224 */ /* 0x000fe200078e0018 */
[----:B------:R-:W-:Y:S01]  /*0cd0*/  LOP3.LUT R10, RZ, R0, RZ, 0x33, !PT ;  /* 0x00000000ff0a7212 */ /* 0x000fe200078e33ff */
[----:B------:R-:W3:Y:S01]  /*0ce0*/  LDC R27, c[0x0][0x610] ;  /* 0x00018400ff1b7b82 */ /* 0x000ee20000000800 */
[----:B------:R-:W-:Y:S05]  /*0cf0*/  @!P0 BRA `(.L_x_10) ;  /* 0x0000000000288947 */ /* 0x000fea0003800000 */
[----:B------:R-:W4:Y:S02]  /*0d00*/  LDC R9, c[0x0][0x64c] ;  /* 0x00019300ff097b82 */ /* 0x000f240000000800 */
[----:B----4-:R-:W-:-:S05]  /*0d10*/  IADD3 R9, P0, R24, R9, RZ ;  /* 0x0000000918097210 */ /* 0x010fca0007f1e0ff */
        /* <DEDUP_REMOVED lines=8> */
.L_x_10:
[----:B-1----:R-:W-:Y:S01]  /*0da0*/  SHF.R.U64 R4, R4, R14, R5 ;  /* 0x0000000e04047219 */ /* 0x002fe20000001205 */
[----:B0-----:R-:W-:Y:S01]  /*0db0*/  VIADD R6, R15, 0xffffffff ;  /* 0xffffffff0f067836 */ /* 0x001fe20000000000 */
[----:B------:R-:W-:Y:S02]  /*0dc0*/  SHF.L.U32 R0, R25, R12, RZ ;  /* 0x0000000c19007219 */ /* 0x000fe400000006ff */
[----:B------:R-:W-:Y:S01]  /*0dd0*/  LOP3.LUT R5, R29, R10, RZ, 0xc0, !PT ;  /* 0x0000000a1d057212 */ /* 0x000fe200078ec0ff */
[----:B------:R-:W-:Y:S01]  /*0de0*/  IMAD.MOV R7, RZ, RZ, -R4 ;  /* 0x000000ffff077224 */ /* 0x000fe200078e0a04 */
[----:B------:R-:W-:Y:S02]  /*0df0*/  SEL R3, R3, R28, !P1 ;  /* 0x0000001c03037207 */ /* 0x000fe40004800000 */
[----:B------:R-:W-:Y:S01]  /*0e00*/  LOP3.LUT R6, R13, R6, RZ, 0xc0, !PT ;  /* 0x000000060d067212 */ /* 0x000fe200078ec0ff */
[----:B------:R-:W-:Y:S02]  /*0e10*/  IMAD R4, R0, R4, R5 ;  /* 0x0000000400047224 */ /* 0x000fe400078e0205 */
[----:B--2---:R-:W-:-:S02]  /*0e20*/  IMAD R0, R7, R26, R24 ;  /* 0x0000001a07007224 */ /* 0x004fc400078e0218 */
[----:B---3--:R-:W-:Y:S02]  /*0e30*/  IMAD R3, R4, R27, R3 ;  /* 0x0000001b04037224 */ /* 0x008fe400078e0203 */
[----:B------:R-:W-:Y:S02]  /*0e40*/  IMAD R96, R0, R15, R6 ;  /* 0x0000000f00607224 */ /* 0x000fe400078e0206 */
[----:B------:R-:W-:-:S03]  /*0e50*/  IMAD.MOV.U32 R4, RZ, RZ, 0x1 ;  /* 0x00000001ff047424 */ /* 0x000fc600078e00ff */
[----:B------:R-:W-:Y:S02]  /*0e60*/  SEL R92, R96, R3, !P1 ;  /* 0x00000003605c7207 */ /* 0x000fe40004800000 */
[----:B------:R-:W-:Y:S02]  /*0e70*/  PRMT R0, R4, 0x7610, R0 ;  /* 0x0000761004007816 */ /* 0x000fe40000000000 */
[----:B------:R-:W-:-:S07]  /*0e80*/  SEL R96, R3, R96, !P1 ;  /* 0x0000006003607207 */ /* 0x000fce0004800000 */
.L_x_8:
[----:B------:R-:W-:-:S08]  /*0e90*/  NOP ;  /* 0x0000000000007918 */ /* 0x000fd00000000000 */
[----:B------:R-:W0:Y:S02]  /*0ea0*/  USETMAXREG.TRY_ALLOC.CTAPOOL UP0, 0xe8 ;  /* 0x000000e8000079c8 */ /* 0x000e240008000600 */
[----:B0-----:R-:W-:-:S13]  /*0eb0*/  PLOP3.LUT P0, PT, PT, PT, UP0, 0x80, 0x0 ;  /* 0x000000000000781c */ /* 0x001fda0003f0f008 */
[----:B------:R-:W-:Y:S05]  /*0ec0*/  @!P0 BRA `(.L_x_8) ;  /* 0xfffffffc00f08947 */ /* 0x000fea000383ffff */
[----:B------:R-:W-:Y:S01]  /*0ed0*/  ULDC.64 UR4, c[0x0][0x598] ;  /* 0x0001660000047ab9 */ /* 0x000fe20000000a00 */
[----:B------:R-:W-:Y:S01]  /*0ee0*/  ULDC.64 UR36, c[0x0][0x208] ;  /* 0x0000820000247ab9 */ /* 0x000fe20000000a00 */
[----:B------:R-:W-:-:S04]  /*0ef0*/  ISETP.NE.U32.AND P0, PT, RZ, UR4, PT ;  /* 0x00000004ff007c0c */ /* 0x000fc8000bf05070 */
[----:B------:R-:W-:-:S13]  /*0f00*/  ISETP.NE.AND.EX P0, PT, RZ, UR5, PT, P0 ;  /* 0x00000005ff007c0c */ /* 0x000fda000bf05300 */
[----:B------:R-:W-:Y:S05]  /*0f10*/  @!P0 BRA `(.L_x_11) ;  /* 0x00000000001c8947 */ /* 0x000fea0003800000 */
[----:B------:R-:W0:Y:S02]  /*0f20*/  LDC.64 R4, c[0x0][0x598] ;  /* 0x00016600ff047b82 */ /* 0x000e240000000a00 */
[----:B0-----:R-:W2:Y:S02]  /*0f30*/  LDG.E.64 R4, desc[UR36][R4.64] ;  /* 0x0000002404047981 */ /* 0x001ea4000c1e1b00 */
[----:B--2---:R-:W-:-:S04]  /*0f40*/  ISETP.NE.U32.AND P0, PT, R4, RZ, PT ;  /* 0x000000ff0400720c */ /* 0x004fc80003f05070 */
[----:B------:R-:W-:-:S13]  /*0f50*/  ISETP.NE.AND.EX P0, PT, R5, RZ, PT, P0 ;  /* 0x000000ff0500720c */ /* 0x000fda0003f05300 */
[----:B------:R-:W-:Y:S05]  /*0f60*/  @!P0 BRA `(.L_x_11) ;  /* 0x0000000000088947 */ /* 0x000fea0003800000 */
[----:B------:R0:W5:Y:S01]  /*0f70*/  LD.E R88, desc[UR36][R4.64] ;  /* 0x0000002404587980 */ /* 0x000162000c101900 */
[----:B------:R-:W-:Y:S05]  /*0f80*/  BRA `(.L_x_12) ;  /* 0x0000000000247947 */ /* 0x000fea0003800000 */
.L_x_11:
[----:B------:R-:W-:Y:S02]  /*0f90*/  ULDC.64 UR4, c[0x0][0x588] ;  /* 0x0001620000047ab9 */ /* 0x000fe40000000a00 */
[----:B------:R-:W-:-:S04]  /*0fa0*/  ISETP.NE.U32.AND P0, PT, RZ, UR4, PT ;  /* 0x00000004ff007c0c */ /* 0x000fc8000bf05070 */
[----:B------:R-:W-:-:S13]  /*0fb0*/  ISETP.NE.AND.EX P0, PT, RZ, UR5, PT, P0 ;  /* 0x00000005ff007c0c */ /* 0x000fda000bf05300 */
[----:B------:R-:W-:Y:S05]  /*0fc0*/  @!P0 BRA `(.L_x_13) ;  /* 0x00000000000c8947 */ /* 0x000fea0003800000 */
[----:B------:R-:W0:Y:S02]  /*0fd0*/  LDC.64 R4, c[0x0][0x588] ;  /* 0x00016200ff047b82 */ /* 0x000e240000000a00 */
[----:B0-----:R1:W5:Y:S01]  /*0fe0*/  LDG.E R88, desc[UR36][R4.64] ;  /* 0x0000002404587981 */ /* 0x001362000c1e1900 */
[----:B------:R-:W-:Y:S05]  /*0ff0*/  BRA `(.L_x_12) ;  /* 0x0000000000087947 */ /* 0x000fea0003800000 */
.L_x_13:
[----:B------:R-:W-:Y:S02]  /*1000*/  ULDC UR4, c[0x0][0x580] ;  /* 0x0001600000047ab9 */ /* 0x000fe40000000800 */
[----:B------:R-:W-:-:S07]  /*1010*/  IMAD.U32 R88, RZ, RZ, UR4 ;  /* 0x00000004ff587e24 */ /* 0x000fce000f8e00ff */
.L_x_12:
[----:B------:R-:W-:Y:S02]  /*1020*/  ULDC.64 UR4, c[0x0][0x5a0] ;  /* 0x0001680000047ab9 */ /* 0x000fe40000000a00 */
[----:B------:R-:W-:-:S04]  /*1030*/  ISETP.NE.U32.AND P0, PT, RZ, UR4, PT ;  /* 0x00000004ff007c0c */ /* 0x000fc8000bf05070 */
[----:B------:R-:W-:-:S13]  /*1040*/  ISETP.NE.AND.EX P0, PT, RZ, UR5, PT, P0 ;  /* 0x00000005ff007c0c */ /* 0x000fda000bf05300 */
[----:B------:R-:W-:Y:S05]  /*1050*/  @!P0 BRA `(.L_x_14) ;  /* 0x00000000001c8947 */ /* 0x000fea0003800000 */
[----:B01----:R-:W0:Y:S02]  /*1060*/  LDC.64 R4, c[0x0][0x5a0] ;  /* 0x00016800ff047b82 */ /* 0x003e240000000a00 */
[----:B0-----:R-:W2:Y:S02]  /*1070*/  LDG.E.64 R4, desc[UR36][R4.64] ;  /* 0x0000002404047981 */ /* 0x001ea4000c1e1b00 */
[----:B--2---:R-:W-:-:S04]  /*1080*/  ISETP.NE.U32.AND P0, PT, R4, RZ, PT ;  /* 0x000000ff0400720c */ /* 0x004fc80003f05070 */
[----:B------:R-:W-:-:S13]  /*1090*/  ISETP.NE.AND.EX P0, PT, R5, RZ, PT, P0 ;  /* 0x000000ff0500720c */ /* 0x000fda0003f05300 */
[----:B------:R-:W-:Y:S05]  /*10a0*/  @!P0 BRA `(.L_x_14) ;  /* 0x0000000000088947 */ /* 0x000fea0003800000 */
[----:B------:R0:W5:Y:S01]  /*10b0*/  LD.E R90, desc[UR36][R4.64] ;  /* 0x00000024045a7980 */ /* 0x000162000c101900 */
[----:B------:R-:W-:Y:S05]  /*10c0*/  BRA `(.L_x_15) ;  /* 0x0000000000247947 */ /* 0x000fea0003800000 */
.L_x_14:
[----:B------:R-:W-:Y:S02]  /*10d0*/  ULDC.64 UR4, c[0x0][0x590] ;  /* 0x0001640000047ab9 */ /* 0x000fe40000000a00 */
[----:B------:R-:W-:-:S04]  /*10e0*/  ISETP.NE.U32.AND P0, PT, RZ, UR4, PT ;  /* 0x00000004ff007c0c */ /* 0x000fc8000bf05070 */
[----:B------:R-:W-:-:S13]  /*10f0*/  ISETP.NE.AND.EX P0, PT, RZ, UR5, PT, P0 ;  /* 0x00000005ff007c0c */ /* 0x000fda000bf05300 */
[----:B------:R-:W-:Y:S05]  /*1100*/  @!P0 BRA `(.L_x_16) ;  /* 0x00000000000c8947 */ /* 0x000fea0003800000 */
[----:B------:R-:W2:Y:S02]  /*1110*/  LDC.64 R90, c[0x0][0x590] ;  /* 0x00016400ff5a7b82 */ /* 0x000ea40000000a00 */
[----:B--2---:R2:W5:Y:S01]  /*1120*/  LDG.E R90, desc[UR36][R90.64] ;  /* 0x000000245a5a7981 */ /* 0x004562000c1e1900 */
[----:B------:R-:W-:Y:S05]  /*1130*/  BRA `(.L_x_15) ;  /* 0x0000000000087947 */ /* 0x000fea0003800000 */
.L_x_16:
[----:B------:R-:W-:Y:S02]  /*1140*/  ULDC UR4, c[0x0][0x584] ;  /* 0x0001610000047ab9 */ /* 0x000fe40000000800 */
[----:B------:R-:W-:-:S07]  /*1150*/  IMAD.U32 R90, RZ, RZ, UR4 ;  /* 0x00000004ff5a7e24 */ /* 0x000fce000f8e00ff */
.L_x_15:
[----:B------:R-:W-:-:S13]  /*1160*/  LOP3.LUT P0, RZ, R0, 0xff, RZ, 0xc0, !PT ;  /* 0x000000ff00ff7812 */ /* 0x000fda000780c0ff */
[----:B------:R-:W-:Y:S05]  /*1170*/  @!P0 EXIT ;  /* 0x000000000000894d */ /* 0x000fea0003800000 */
[----:B------:R-:W-:Y:S01]  /*1180*/  ULDC UR4, c[0x0][0x28c] ;  /* 0x0000a30000047ab9 */ /* 0x000fe20000000800 */
[----:B------:R-:W-:Y:S01]  /*1190*/  LOP3.LUT R106, R19, 0x1, RZ, 0xfc, !PT ;  /* 0x00000001136a7812 */ /* 0x000fe200078efcff */
[----:B------:R-:W-:Y:S01]  /*11a0*/  UIADD3 UR4, UR4, 0x3f, URZ ;  /* 0x0000003f04047890 */ /* 0x000fe2000fffe03f */
[----:B------:R-:W-:Y:S01]  /*11b0*/  UMOV UR38, URZ ;  /* 0x0000003f00267c82 */ /* 0x000fe20008000000 */
[----:B------:R-:W-:Y:S02]  /*11c0*/  UMOV UR39, URZ ;  /* 0x0000003f00277c82 */ /* 0x000fe40008000000 */
[----:B------:R-:W-:-:S04]  /*11d0*/  USHF.R.S32.HI UR5, URZ, 0x1f, UR4 ;  /* 0x0000001f3f057899 */ /* 0x000fc80008011404 */
[----:B------:R-:W-:-:S04]  /*11e0*/  ULEA.HI UR5, UR5, UR4, URZ, 0x6 ;  /* 0x0000000405057291 */ /* 0x000fc8000f8f303f */
[----:B------:R-:W-:-:S12]  /*11f0*/  USHF.R.S32.HI UR40, URZ, 0x6, UR5 ;  /* 0x000000063f287899 */ /* 0x000fd80008011405 */
.L_x_160:
[----:B------:R-:W-:Y:S01]  /*1200*/  LOP3.LUT R0, R18, 0x80, RZ, 0xc0, !PT ;  /* 0x0000008012007812 */ /* 0x000fe200078ec0ff */
[----:B---3--:R-:W3:Y:S01]  /*1210*/  S2UR UR7, SR_CgaCtaId ;  /* 0x00000000000779c3 */ /* 0x008ee20000008800 */
[----:B------:R-:W-:Y:S02]  /*1220*/  UMOV UR6, 0x400 ;  /* 0x0000040000067882 */ /* 0x000fe40000000000 */
[----:B------:R-:W-:-:S06]  /*1230*/  SHF.R.U32.HI R0, RZ, 0x7, R0 ;  /* 0x00000007ff007819 */ /* 0x000fcc0000011600 */
[----:B----4-:R-:W4:Y:S01]  /*1240*/  SHFL.IDX PT, R0, R0, RZ, 0x1f ;  /* 0x00001fff00007589 */ /* 0x010f2200000e0000 */
[----:B---3--:R-:W-:Y:S01]  /*1250*/  ULEA UR6, UR7, UR6, 0x18 ;  /* 0x0000000607067291 */ /* 0x008fe2000f8ec03f */
[----:B----4-:R-:W-:-:S13]  /*1260*/  R2UR UR4, R0 ;  /* 0x00000000000472ca */ /* 0x010fda00000e0000 */
[----:B------:R-:W-:-:S04]  /*1270*/  ULEA.HI UR5, UR4, UR4, URZ, 0x1 ;  /* 0x0000000404057291 */ /* 0x000fc8000f8f083f */
[----:B------:R-:W-:-:S04]  /*1280*/  ULOP3.LUT UR5, UR5, 0x7fffe, URZ, 0xc0, !UPT ;  /* 0x0007fffe05057892 */ /* 0x000fc8000f8ec03f */
[----:B------:R-:W-:-:S03]  /*1290*/  UIADD3 UR5, UR4, -UR5, URZ ;  /* 0x8000000504057290 */ /* 0x000fc6000fffe03f */
[----:B------:R-:W-:Y:S01]  /*12a0*/  ULDC UR4, c[0x0][0x28c] ;  /* 0x0000a30000047ab9 */ /* 0x000fe20000000800 */
[----:B------:R-:W-:Y:S01]  /*12b0*/  ULEA UR5, UR5, UR6, 0xd ;  /* 0x0000000605057291 */ /* 0x000fe2000f8e683f */
[----:B------:R-:W-:-:S03]  /*12c0*/  ISETP.LT.AND P0, PT, RZ, UR4, PT ;  /* 0x00000004ff007c0c */ /* 0x000fc6000bf01270 */
[----:B------:R-:W-:-:S04]  /*12d0*/  UIADD3 UR5, UR5, 0x100, URZ ;  /* 0x0000010005057890 */ /* 0x000fc8000fffe03f */
[----:B------:R-:W-:-:S04]  /*12e0*/  USHF.R.U32.HI UR5, URZ, 0x4, UR5 ;  /* 0x000000043f057899 */ /* 0x000fc80008011605 */
[----:B------:R-:W-:Y:S02]  /*12f0*/  ULOP3.LUT UR41, UR5, 0x3fff, URZ, 0xc0, !UPT ;  /* 0x00003fff05297892 */ /* 0x000fe4000f8ec03f */
[----:B01---5:R-:W-:Y:S10]  /*1300*/  @P0 BRA `(.L_x_17) ;  /* 0x0000000000400947 */ /* 0x023ff40003800000 */
[----:B------:R-:W-:Y:S01]  /*1310*/  MOV R0, 0x0 ;  /* 0x0000000000007802 */ /* 0x000fe20000000f00 */
[----:B------:R-:W-:Y:S01]  /*1320*/  ULDC.64 UR4, c[0x4][0x68] ;  /* 0x01001a0000047ab9 */ /* 0x000fe20000000a00 */
[----:B------:R-:W-:Y:S01]  /*1330*/  ULDC.64 UR6, c[0x4][0x8] ;  /* 0x0100020000067ab9 */ /* 0x000fe20000000a00 */
[----:B01----:R-:W-:Y:S01]  /*1340*/  IMAD.U32 R4, RZ, RZ, UR4 ;  /* 0x00000004ff047e24 */ /* 0x003fe2000f8e00ff */
[----:B------:R0:W1:Y:S01]  /*1350*/  LDC.64 R14, c[0x4][R0] ;  /* 0x01000000000e7b82 */ /* 0x0000620000000a00 */
[----:B------:R-:W-:Y:S01]  /*1360*/  IMAD.U32 R5, RZ, RZ, UR5 ;  /* 0x00000005ff057e24 */ /* 0x000fe2000f8e00ff */
[----:B------:R-:W-:Y:S01]  /*1370*/  ULDC.64 UR4, c[0x4][0x70] ;  /* 0x01001c0000047ab9 */ /* 0x000fe20000000a00 */
[----:B------:R-:W-:Y:S02]  /*1380*/  IMAD.U32 R10, RZ, RZ, UR6 ;  /* 0x00000006ff0a7e24 */ /* 0x000fe4000f8e00ff */
[----:B------:R-:W-:Y:S02]  /*1390*/  IMAD.U32 R6, RZ, RZ, UR4 ;  /* 0x00000004ff067e24 */ /* 0x000fe4000f8e00ff */
[----:B------:R-:W-:-:S02]  /*13a0*/  IMAD.U32 R7, RZ, RZ, UR5 ;  /* 0x00000005ff077e24 */ /* 0x000fc4000f8e00ff */
[----:B------:R-:W-:Y:S02]  /*13b0*/  IMAD.U32 R11, RZ, RZ, UR7 ;  /* 0x00000007ff0b7e24 */ /* 0x000fe4000f8e00ff */
[----:B------:R-:W-:Y:S02]  /*13c0*/  IMAD.MOV.U32 R8, RZ, RZ, 0x1e1 ;  /* 0x000001e1ff087424 */ /* 0x000fe400078e00ff */
[----:B------:R-:W-:Y:S02]  /*13d0*/  IMAD.MOV.U32 R12, RZ, RZ, 0x1 ;  /* 0x00000001ff0c7424 */ /* 0x000fe400078e00ff */
[----:B0-----:R-:W-:-:S07]  /*13e0*/  IMAD.MOV.U32 R13, RZ, RZ, RZ ;  /* 0x000000ffff0d7224 */ /* 0x001fce00078e00ff */
[----:B------:R-:W-:-:S07]  /*13f0*/  LEPC R20, `(.L_x_17) ;  /* 0x000000001014794e */ /* 0x000fce0000000000 */
[----:B-12--5:R-:W-:Y:S05]  /*1400*/  CALL.ABS.NOINC R14 ;  /* 0x000000000e007343 */ /* 0x026fea0003c00000 */
.L_x_17:
[----:B------:R-:W-:-:S13]  /*1410*/  ISETP.NE.AND P0, PT, R106, 0x3, PT ;  /* 0x000000036a00780c */ /* 0x000fda0003f05270 */
[----:B------:R-:W-:Y:S05]  /*1420*/  @!P0 BRA `(.L_x_18) ;  /* 0x0000000000048947 */ /* 0x000fea0003800000 */
[----:B------:R-:W-:Y:S01]  /*1430*/  BPT.TRAP 0x1 ;  /* 0x000000040000795c */ /* 0x000fe20000300000 */
.L_x_18:
[----:B------:R-:W3:Y:S01]  /*1440*/  S2UR UR5, SR_CgaCtaId ;  /* 0x00000000000579c3 */ /* 0x000ee20000008800 */
[----:B------:R-:W-:Y:S01]  /*1450*/  UMOV UR4, 0x400 ;  /* 0x0000040000047882 */ /* 0x000fe20000000000 */
[----:B------:R-:W-:Y:S02]  /*1460*/  IMAD.U32 R0, RZ, RZ, UR38 ;  /* 0x00000026ff007e24 */ /* 0x000fe4000f8e00ff */
[----:B------:R-:W-:-:S03]  /*1470*/  IMAD.U32 R3, RZ, RZ, UR39 ;  /* 0x00000027ff037e24 */ /* 0x000fc6000f8e00ff */
[----:B------:R-:W-:Y:S01]  /*1480*/  SHF.L.U32 R0, R0, 0x1f, RZ ;  /* 0x0000001f00007819 */ /* 0x000fe200000006ff */
[----:B---3--:R-:W-:-:S06]  /*1490*/  ULEA UR4, UR5, UR4, 0x18 ;  /* 0x0000000405047291 */ /* 0x008fcc000f8ec03f */
[----:B------:R-:W-:-:S04]  /*14a0*/  IMAD.U32 R6, RZ, RZ, UR4 ;  /* 0x00000004ff067e24 */ /* 0x000fc8000f8e00ff */
[----:B------:R-:W-:-:S04]  /*14b0*/  IMAD R3, R3, 0x8, R6 ;  /* 0x0000000803037824 */ /* 0x000fc800078e0206 */
[----:B------:R3:W4:Y:S01]  /*14c0*/  SYNCS.PHASECHK.TRANS64.TRYWAIT P1, [R3+URZ], R0 ;  /* 0x00000000030075a7 */ /* 0x000722000802017f */
[----:B------:R-:W-:Y:S05]  /*14d0*/  @!P0 BRA `(.L_x_19) ;  /* 0x0000000000048947 */ /* 0x000fea0003800000 */
[----:B------:R-:W-:Y:S01]  /*14e0*/  BPT.TRAP 0x1 ;  /* 0x000000040000795c */ /* 0x000fe20000300000 */
.L_x_19:
[----:B----4-:R-:W-:Y:S05]  /*14f0*/  @P1 BRA `(.L_x_20) ;  /* 0x0000000000081947 */ /* 0x010fea0003800000 */
[----:B------:R-:W4:Y:S02]  /*1500*/  SYNCS.PHASECHK.TRANS64.TRYWAIT P1, [R3+URZ], R0 ;  /* 0x00000000030075a7 */ /* 0x000f24000802017f */
[----:B----4-:R-:W-:Y:S05]  /*1510*/  @!P1 BRA `(.L_x_21) ;  /* 0x0000007800209947 */ /* 0x010fea0003800000 */
.L_x_20:
[----:B------:R-:W-:-:S04]  /*1520*/  UISETP.LT.AND UP0, UPT, UR40, 0x1, UPT ;  /* 0x000000012800788c */ /* 0x000fc8000bf01270 */
[----:B------:R-:W-:-:S06]  /*1530*/  USEL UR4, UR40, 0x1, UP0 ;  /* 0x0000000128047887 */ /* 0x000fcc0008000000 */
[----:B---34-:R-:W-:Y:S01]  /*1540*/  IMAD.U32 R0, RZ, RZ, UR4 ;  /* 0x00000004ff007e24 */ /* 0x018fe2000f8e00ff */
[----:B------:R-:W-:Y:S05]  /*1550*/  WARPSYNC.ALL ;  /* 0x0000000000007948 */ /* 0x000fea0003800000 */
[----:B------:R-:W-:-:S04]  /*1560*/  IADD3 R0, -R0, UR40, RZ ;  /* 0x0000002800007c10 */ /* 0x000fc8000fffe1ff */
[----:B------:R-:W-:Y:S02]  /*1570*/  ISETP.GE.AND P1, PT, R0, 0x1, PT ;  /* 0x000000010000780c */ /* 0x000fe40003f26270 */
[----:B------:R-:W-:Y:S01]  /*1580*/  R2UR UR4, R6 ;  /* 0x00000000060472ca */ /* 0x000fe200000e0000 */
[----:B------:R-:W-:Y:S01]  /*1590*/  WARPGROUP.ARRIVE ;  /* 0x00000000000079c5 */ /* 0x000fe20000000000 */
[----:B------:R-:W-:Y:S01]  /*15a0*/  UMOV UR9, 0x40000040 ;  /* 0x4000004000097882 */ /* 0x000fe20000000000 */
[----:B------:R-:W-:-:S10]  /*15b0*/  UMOV UR11, 0x40000040 ;  /* 0x40000040000b7882 */ /* 0x000fd40000000000 */
[----:B------:R-:W-:-:S04]  /*15c0*/  UIADD3 UR4, UR4, 0x20100, URZ ;  /* 0x0002010004047890 */ /* 0x000fc8000fffe03f */
[----:B------:R-:W-:-:S04]  /*15d0*/  USHF.R.U32.HI UR4, URZ, 0x4, UR4 ;  /* 0x000000043f047899 */ /* 0x000fc80008011604 */
[----:B------:R-:W-:Y:S02]  /*15e0*/  ULOP3.LUT UR5, UR4, 0x3fff, URZ, 0xc0, !UPT ;  /* 0x00003fff04057892 */ /* 0x000fe4000f8ec03f */
[----:B------:R-:W-:Y:S02]  /*15f0*/  ULOP3.LUT UR4, UR41, 0x10000, URZ, 0xfc, !UPT ;  /* 0x0001000029047892 */ /* 0x000fe4000f8efc3f */
[----:B------:R-:W-:Y:S02]  /*1600*/  ULOP3.LUT UR5, UR5, 0x10000, URZ, 0xfc, !UPT ;  /* 0x0001000005057892 */ /* 0x000fe4000f8efc3f */
[----:B------:R-:W-:Y:S02]  /*1610*/  ULEA UR7, UR39, UR4, 0xb ;  /* 0x0000000427077291 */ /* 0x000fe4000f8e583f */
[----:B------:R-:W-:Y:S02]  /*1620*/  ULEA UR6, UR39, UR5, 0x9 ;  /* 0x0000000527067291 */ /* 0x000fe4000f8e483f */
[----:B------:R-:W-:-:S03]  /*1630*/  UIADD3 UR12, UR7, 0x400, URZ ;  /* 0x00000400070c7890 */ /* 0x000fc6000fffe03f */
[----:B------:R-:W-:Y:S02]  /*1640*/  UMOV UR8, UR7 ;  /* 0x0000000700087c82 */ /* 0x000fe40008000000 */
[----:B------:R-:W-:Y:S02]  /*1650*/  UMOV UR10, UR6 ;  /* 0x00000006000a7c82 */ /* 0x000fe40008000000 */
[----:B------:R-:W-:Y:S01]  /*1660*/  HGMMA.64x64x16.F32.BF16 R56, gdesc[UR8], RZ, !UPT, gsb0 ;  /* 0x00e00000083879f0 */ /* 0x000fe2000c0018ff */
[----:B------:R-:W-:Y:S01]  /*1670*/  UMOV UR8, UR12 ;  /* 0x0000000c00087c82 */ /* 0x000fe20008000000 */
[----:B------:R-:W-:Y:S01]  /*1680*/  UMOV UR9, 0x40000040 ;  /* 0x4000004000097882 */ /* 0x000fe20000000000 */
[----:B------:R-:W-:Y:S01]  /*1690*/  UIADD3 UR12, UR7, 0x402, URZ ;  /* 0x00000402070c7890 */ /* 0x000fe2000fffe03f */
[----:B------:R-:W-:Y:S02]  /*16a0*/  WARPGROUP.DEPBAR.LE gsb0, 0x0 ;  /* 0x00008000000079c5 */ /* 0x000fe40000010000 */
[----:B------:R-:W-:-:S06]  /*16b0*/  WARPGROUP.ARRIVE ;  /* 0x00000000000079c5 */ /* 0x000fcc0000000000 */
[----:B------:R-:W-:Y:S01]  /*16c0*/  HGMMA.64x64x16.F32.BF16 R24, gdesc[UR8], RZ, !UPT, gsb0 ;  /* 0x00e00000081879f0 */ /* 0x000fe2000c0018ff */
[----:B------:R-:W-:Y:S02]  /*16d0*/  UIADD3 UR8, UR7, 0x2, URZ ;  /* 0x0000000207087890 */ /* 0x000fe4000fffe03f */
[----:B------:R-:W-:Y:S01]  /*16e0*/  UIADD3 UR10, UR6, 0x2, URZ ;  /* 0x00000002060a7890 */ /* 0x000fe2000fffe03f */
[----:B------:R-:W-:Y:S01]  /*16f0*/  UMOV UR9, 0x40000040 ;  /* 0x4000004000097882 */ /* 0x000fe20000000000 */
[----:B------:R-:W-:Y:S01]  /*1700*/  UMOV UR11, 0x40000040 ;  /* 0x40000040000b7882 */ /* 0x000fe20000000000 */
[----:B------:R-:W-:Y:S02]  /*1710*/  WARPGROUP.DEPBAR.LE gsb0, 0x0 ;  /* 0x00008000000079c5 */ /* 0x000fe40000010000 */
[----:B------:R-:W-:-:S06]  /*1720*/  WARPGROUP.ARRIVE ;  /* 0x00000000000079c5 */ /* 0x000fcc0000000000 */
[----:B------:R-:W-:Y:S01]  /*1730*/  HGMMA.64x64x16.F32.BF16 R56, gdesc[UR8], R56, gsb0 ;  /* 0x00e00000083879f0 */ /* 0x000fe20008001838 */
[----:B------:R-:W-:Y:S01]  /*1740*/  UMOV UR8, UR12 ;  /* 0x0000000c00087c82 */ /* 0x000fe20008000000 */
[----:B------:R-:W-:Y:S01]  /*1750*/  UMOV UR9, 0x40000040 ;  /* 0x4000004000097882 */ /* 0x000fe20000000000 */
[----:B------:R-:W-:Y:S01]  /*1760*/  UIADD3 UR12, UR7, 0x404, URZ ;  /* 0x00000404070c7890 */ /* 0x000fe2000fffe03f */
[----:B------:R-:W-:Y:S02]  /*1770*/  WARPGROUP.DEPBAR.LE gsb0, 0x0 ;  /* 0x00008000000079c5 */ /* 0x000fe40000010000 */
[----:B------:R-:W-:-:S06]  /*1780*/  WARPGROUP.ARRIVE ;  /* 0x00000000000079c5 */ /* 0x000fcc0000000000 */
[----:B------:R-:W-:Y:S01]  /*1790*/  HGMMA.64x64x16.F32.BF16 R24, gdesc[UR8], R24, gsb0 ;  /* 0x00e00000081879f0 */ /* 0x000fe20008001818 */
        /* <DEDUP_REMOVED lines=9> */
[----:B------:R-:W-:Y:S02]  /*1830*/  WARPGROUP.DEPBAR.LE gsb0, 0x0 ;  /* 0x00008000000079c5 */ /* 0x000fe40000010000 */
[----:B------:R-:W-:-:S06]  /*1840*/  WARPGROUP.ARRIVE ;  /* 0x00000000000079c5 */ /* 0x000fcc0000000000 */
[----:B------:R-:W-:Y:S01]  /*1850*/  HGMMA.64x64x16.F32.BF16 R24, gdesc[UR8], R24, gsb0 ;  /* 0x00e00000081879f0 */ /* 0x000fe20008001818 */
[----:B------:R-:W-:Y:S02]  /*1860*/  UIADD3 UR8, UR7, 0x6, URZ ;  /* 0x0000000607087890 */ /* 0x000fe4000fffe03f */
[----:B------:R-:W-:Y:S01]  /*1870*/  UIADD3 UR10, UR6, 0x6, URZ ;  /* 0x00000006060a7890 */ /* 0x000fe2000fffe03f */
[----:B------:R-:W-:Y:S01]  /*1880*/  UMOV UR9, 0x40000040 ;  /* 0x4000004000097882 */ /* 0x000fe20000000000 */
[----:B------:R-:W-:Y:S01]  /*1890*/  UMOV UR11, 0x40000040 ;  /* 0x40000040000b7882 */ /* 0x000fe20000000000 */
[----:B------:R-:W-:Y:S01]  /*18a0*/  UIADD3 UR7, UR7, 0x406, URZ ;  /* 0x0000040607077890 */ /* 0x000fe2000fffe03f */
[----:B------:R-:W-:Y:S02]  /*18b0*/  WARPGROUP.DEPBAR.LE gsb0, 0x0 ;  /* 0x00008000000079c5 */ /* 0x000fe40000010000 */
[----:B------:R-:W-:-:S06]  /*18c0*/  WARPGROUP.ARRIVE ;  /* 0x00000000000079c5 */ /* 0x000fcc0000000000 */
[----:B------:R-:W-:Y:S01]  /*18d0*/  HGMMA.64x64x16.F32.BF16 R56, gdesc[UR8], R56, gsb0 ;  /* 0x00e00000083879f0 */ /* 0x000fe20008001838 */
[----:B------:R-:W-:Y:S01]  /*18e0*/  UMOV UR8, UR7 ;  /* 0x0000000700087c82 */ /* 0x000fe20008000000 */
[----:B------:R-:W-:Y:S01]  /*18f0*/  UMOV UR9, 0x40000040 ;  /* 0x4000004000097882 */ /* 0x000fe20000000000 */
[----:B------:R-:W-:Y:S02]  /*1900*/  WARPGROUP.DEPBAR.LE gsb0, 0x0 ;  /* 0x00008000000079c5 */ /* 0x000fe40000010000 */
[----:B------:R-:W-:-:S06]  /*1910*/  WARPGROUP.ARRIVE ;  /* 0x00000000000079c5 */ /* 0x000fcc0000000000 */
[----:B------:R-:W-:Y:S03]  /*1920*/  HGMMA.64x64x16.F32.BF16 R24, gdesc[UR8], R24, gsb0 ;  /* 0x00e00000081879f0 */ /* 0x000fe60008001818 */
[----:B------:R-:W-:Y:S02]  /*1930*/  WARPGROUP.DEPBAR.LE gsb0, 0x0 ;  /* 0x00008000000079c5 */ /* 0x000fe40000010000 */
[----:B------:R-:W-:Y:S05]  /*1940*/  @!P1 BRA `(.L_x_22) ;  /* 0x0000000400849947 */ /* 0x000fea0003800000 */
[----:B------:R-:W-:Y:S02]  /*1950*/  UIADD3 UR6, UR39, 0x1, URZ ;  /* 0x0000000127067890 */ /* 0x000fe4000fffe03f */
[----:B------:R-:W-:Y:S02]  /*1960*/  IMAD.U32 R3, RZ, RZ, UR39 ;  /* 0x00000027ff037e24 */ /* 0x000fe4000f8e00ff */
[----:B------:R-:W-:-:S04]  /*1970*/  UISETP.NE.AND UP0, UPT, UR6, 0x4, UPT ;  /* 0x000000040600788c */ /* 0x000fc8000bf05270 */
[----:B------:R-:W-:Y:S02]  /*1980*/  USEL UR7, URZ, 0x1, UP0 ;  /* 0x000000013f077887 */ /* 0x000fe40008000000 */
[----:B------:R-:W-:Y:S02]  /*1990*/  USEL UR6, UR6, URZ, UP0 ;  /* 0x0000003f06067287 */ /* 0x000fe40008000000 */
[----:B------:R-:W-:-:S06]  /*19a0*/  ULOP3.LUT UR7, UR38, UR7, URZ, 0x3c, !UPT ;  /* 0x0000000726077292 */ /* 0x000fcc000f8e3c3f */
[----:B------:R-:W-:-:S07]  /*19b0*/  IMAD.U32 R7, RZ, RZ, UR7 ;  /* 0x00000007ff077e24 */ /* 0x000fce000f8e00ff */
.L_x_29:
[----:B------:R-:W-:Y:S05]  /*19c0*/  @!P0 BRA `(.L_x_23) ;  /* 0x0000000000048947 */ /* 0x000fea0003800000 */
[----:B------:R-:W-:Y:S01]  /*19d0*/  BPT.TRAP 0x1 ;  /* 0x000000040000795c */ /* 0x000fe20000300000 */
.L_x_23:
[----:B------:R-:W3:Y:S01]  /*19e0*/  S2UR UR8, SR_CgaCtaId ;  /* 0x00000000000879c3 */ /* 0x000ee20000008800 */
[----:B------:R-:W-:Y:S01]  /*19f0*/  UMOV UR7, 0x400 ;  /* 0x0000040000077882 */ /* 0x000fe20000000000 */
[----:B01----:R-:W-:Y:S01]  /*1a00*/  IMAD.U32 R5, RZ, RZ, UR6 ;  /* 0x00000006ff057e24 */ /* 0x003fe2000f8e00ff */
[----:B------:R-:W-:Y:S01]  /*1a10*/  SHF.L.U32 R4, R7, 0x1f, RZ ;  /* 0x0000001f07047819 */ /* 0x000fe200000006ff */
[----:B---3--:R-:W-:-:S06]  /*1a20*/  ULEA UR7, UR8, UR7, 0x18 ;  /* 0x0000000708077291 */ /* 0x008fcc000f8ec03f */
[----:B------:R-:W-:-:S04]  /*1a30*/  IMAD.U32 R6, RZ, RZ, UR7 ;  /* 0x00000007ff067e24 */ /* 0x000fc8000f8e00ff */
[----:B------:R-:W-:-:S04]  /*1a40*/  IMAD R5, R5, 0x8, R6 ;  /* 0x0000000805057824 */ /* 0x000fc800078e0206 */
[----:B------:R0:W1:Y:S01]  /*1a50*/  SYNCS.PHASECHK.TRANS64.TRYWAIT P1, [R5+URZ], R4 ;  /* 0x00000004050075a7 */ /* 0x000062000802017f */
[----:B------:R-:W-:Y:S05]  /*1a60*/  @!P0 BRA `(.L_x_24) ;  /* 0x0000000000048947 */ /* 0x000fea0003800000 */
[----:B------:R-:W-:Y:S01]  /*1a70*/  BPT.TRAP 0x1 ;  /* 0x000000040000795c */ /* 0x000fe20000300000 */
.L_x_24:
[----:B-1----:R-:W-:Y:S05]  /*1a80*/  @P1 BRA `(.L_x_25) ;  /* 0x0000000000081947 */ /* 0x002fea0003800000 */
[----:B------:R-:W1:Y:S02]  /*1a90*/  SYNCS.PHASECHK.TRANS64.TRYWAIT P1, [R5+URZ], R4 ;  /* 0x00000004050075a7 */ /* 0x000e64000802017f */
[----:B-1----:R-:W-:Y:S05]  /*1aa0*/  @!P1 BRA `(.L_x_26) ;  /* 0x0000007000d09947 */ /* 0x002fea0003800000 */
.L_x_25:
[----:B------:R-:W-:Y:S01]  /*1ab0*/  ULEA UR7, UR6, UR5, 0x9 ;  /* 0x0000000506077291 */ /* 0x000fe2000f8e483f */
[----:B------:R-:W-:Y:S01]  /*1ac0*/  WARPGROUP.ARRIVE ;  /* 0x00000000000079c5 */ /* 0x000fe20000000000 */
[----:B------:R-:W-:Y:S01]  /*1ad0*/  ULEA UR12, UR6, UR4, 0xb ;  /* 0x00000004060c7291 */ /* 0x000fe2000f8e583f */
[----:B------:R-:W-:Y:S01]  /*1ae0*/  UMOV UR11, 0x40000040 ;  /* 0x40000040000b7882 */ /* 0x000fe20000000000 */
[----:B------:R-:W-:Y:S02]  /*1af0*/  UMOV UR9, 0x40000040 ;  /* 0x4000004000097882 */ /* 0x000fe40000000000 */
[----:B------:R-:W-:Y:S01]  /*1b00*/  UIADD3 UR13, UR12, 0x400, URZ ;  /* 0x000004000c0d7890 */ /* 0x000fe2000fffe03f */
[----:B------:R-:W-:Y:S02]  /*1b10*/  UMOV UR10, UR7 ;  /* 0x00000007000a7c82 */ /* 0x000fe40008000000 */
[----:B------:R-:W-:Y:S02]  /*1b20*/  UMOV UR8, UR12 ;  /* 0x0000000c00087c82 */ /* 0x000fe40008000000 */
[----:B------:R-:W-:Y:S01]  /*1b30*/  HGMMA.64x64x16.F32.BF16 R56, gdesc[UR8], R56, gsb0 ;  /* 0x00e00000083879f0 */ /* 0x000fe20008001838 */
[----:B------:R-:W-:Y:S01]  /*1b40*/  UMOV UR9, 0x40000040 ;  /* 0x4000004000097882 */ /* 0x000fe20000000000 */
[----:B------:R-:W-:Y:S01]  /*1b50*/  UMOV UR8, UR13 ;  /* 0x0000000d00087c82 */ /* 0x000fe20008000000 */
[----:B------:R-:W-:Y:S01]  /*1b60*/  UIADD3 UR13, UR12, 0x402, URZ ;  /* 0x000004020c0d7890 */ /* 0x000fe2000fffe03f */
[----:B------:R-:W-:-:S02]  /*1b70*/  WARPGROUP.DEPBAR.LE gsb0, 0x0 ;  /* 0x00008000000079c5 */ /* 0x000fc40000010000 */
        /* <DEDUP_REMOVED lines=42> */
[----:B------:R-:W-:Y:S01]  /*1e20*/  BPT.TRAP 0x1 ;  /* 0x000000040000795c */ /* 0x000fe20000300000 */
.L_x_27:
[----:B------:R-:W-:-:S13]  /*1e30*/  ISETP.NE.AND P1, PT, R23, RZ, PT ;  /* 0x000000ff1700720c */ /* 0x000fda0003f25270 */
[----:B01----:R-:W-:-:S04]  /*1e40*/  @P1 IMAD R4, R3, 0x8, R6 ;  /* 0x0000000803041824 */ /* 0x003fc800078e0206 */
[----:B------:R-:W-:-:S05]  /*1e50*/  @P1 VIADD R5, R4, 0x20 ;  /* 0x0000002004051836 */ /* 0x000fca0000000000 */
[----:B------:R-:W-:-:S04]  /*1e60*/  @P1 PRMT R5, R22, 0x654, R5 ;  /* 0x0000065416051816 */ /* 0x000fc80000000005 */
[----:B------:R0:W-:Y:S01]  /*1e70*/  @P1 SYNCS.ARRIVE.TRANS64.RED.A1T0 RZ, [R5+URZ], RZ ;  /* 0x000000ff05ff19a7 */ /* 0x0001e2000810043f */
[----:B------:R-:W-:-:S13]  /*1e80*/  ISETP.GT.U32.AND P1, PT, R19, 0x1, PT ;  /* 0x000000011300780c */ /* 0x000fda0003f24070 */
[----:B0-----:R-:W-:Y:S05]  /*1e90*/  @P1 BRA `(.L_x_28) ;  /* 0x0000000000041947 */ /* 0x001fea0003800000 */
[----:B------:R-:W-:Y:S01]  /*1ea0*/  BPT.TRAP 0x1 ;  /* 0x000000040000795c */ /* 0x000fe20000300000 */
.L_x_28:
[----:B------:R-:W-:Y:S01]  /*1eb0*/  UIADD3 UR6, UR6, 0x1, URZ ;  /* 0x0000000106067890 */ /* 0x000fe2000fffe03f */
[C---:B------:R-:W-:Y:S01]  /*1ec0*/  ISETP.GT.AND P2, PT, R0.reuse, 0x1, PT ;  /* 0x000000010000780c */ /* 0x040fe20003f44270 */
[----:B------:R-:W-:Y:S02]  /*1ed0*/  VIADD R3, R3, 0x1 ;  /* 0x0000000103037836 */ /* 0x000fe40000000000 */
[----:B------:R-:W-:Y:S01]  /*1ee0*/  UISETP.NE.AND UP0, UPT, UR6, 0x4, UPT ;  /* 0x000000040600788c */ /* 0x000fe2000bf05270 */
[----:B------:R-:W-:Y:S02]  /*1ef0*/  VIADD R0, R0, 0xffffffff ;  /* 0xffffffff00007836 */ /* 0x000fe40000000000 */
[C---:B------:R-:W-:Y:S01]  /*1f00*/  ISETP.NE.AND P1, PT, R3.reuse, 0x4, PT ;  /* 0x000000040300780c */ /* 0x040fe20003f25270 */
[----:B------:R-:W-:Y:S02]  /*1f10*/  USEL UR7, URZ, 0x1, UP0 ;  /* 0x000000013f077887 */ /* 0x000fe40008000000 */
[----:B------:R-:W-:Y:S01]  /*1f20*/  USEL UR6, UR6, URZ, UP0 ;  /* 0x0000003f06067287 */ /* 0x000fe20008000000 */
[----:B------:R-:W-:-:S03]  /*1f30*/  SEL R3, R3, RZ, P1 ;  /* 0x000000ff03037207 */ /* 0x000fc60000800000 */
[----:B------:R-:W-:Y:S01]  /*1f40*/  LOP3.LUT R7, R7, UR7, RZ, 0x3c, !PT ;  /* 0x0000000707077c12 */ /* 0x000fe2000f8e3cff */
[----:B------:R-:W-:Y:S07]  /*1f50*/  @P2 BRA `(.L_x_29) ;  /* 0xfffffff800982947 */ /* 0x000fee000383ffff */
.L_x_22:
[----:B------:R-:W3:Y:S02]  /*1f60*/  LDC R0, c[0x0][0x28c] ;  /* 0x0000a300ff007b82 */ /* 0x000ee40000000800 */
[----:B---3--:R-:W-:-:S13]  /*1f70*/  ISETP.GE.AND P1, PT, R0, 0x1, PT ;  /* 0x000000010000780c */ /* 0x008fda0003f26270 */
[----:B------:R-:W-:Y:S05]  /*1f80*/  @!P1 BRA `(.L_x_30) ;  /* 0x0000000000409947 */ /* 0x000fea0003800000 */
[----:B------:R-:W-:Y:S05]  /*1f90*/  @!P0 BRA `(.L_x_31) ;  /* 0x0000000000048947 */ /* 0x000fea0003800000 */
[----:B------:R-:W-:Y:S01]  /*1fa0*/  BPT.TRAP 0x1 ;  /* 0x000000040000795c */ /* 0x000fe20000300000 */
.L_x_31:
[----:B------:R-:W-:Y:S01]  /*1fb0*/  ISETP.NE.AND P0, PT, R23, RZ, PT ;  /* 0x000000ff1700720c */ /* 0x000fe20003f05270 */
[----:B------:R-:W-:-:S12]  /*1fc0*/  UISETP.LT.AND UP1, UPT, UR40, 0x1, UPT ;  /* 0x000000012800788c */ /* 0x000fd8000bf21270 */
[----:B------:R-:W-:-:S05]  /*1fd0*/  VOTEU.ANY UP0, P0 ;  /* 0x00000000003f7886 */ /* 0x000fca0000000100 */
[----:B------:R-:W-:-:S04]  /*1fe0*/  @UP0 USEL UR4, UR40, 0x1, UP1 ;  /* 0x0000000128040887 */ /* 0x000fc80008800000 */
[----:B------:R-:W-:-:S06]  /*1ff0*/  @UP0 UIADD3 UR4, UR39, UR40, -UR4 ;  /* 0x0000002827040290 */ /* 0x000fcc000fffe804 */
[----:B------:R-:W-:-:S04]  /*2000*/  IMAD.U32 R0, RZ, RZ, UR4 ;  /* 0x00000004ff007e24 */ /* 0x000fc8000f8e00ff */
[----:B------:R-:W-:-:S05]  /*2010*/  @P0 IMAD.SHL.U32 R0, R0, 0x8, RZ ;  /* 0x0000000800000824 */ /* 0x000fca00078e00ff */
[----:B------:R-:W-:-:S04]  /*2020*/  @P0 LOP3.LUT R0, R0, 0x18, RZ, 0xc0, !PT ;  /* 0x0000001800000812 */ /* 0x000fc800078ec0ff */
[----:B------:R-:W-:-:S04]  /*2030*/  @P0 IADD3 R3, R6, 0x20, R0 ;  /* 0x0000002006030810 */ /* 0x000fc80007ffe000 */
[----:B------:R-:W-:-:S04]  /*2040*/  @P0 PRMT R3, R22, 0x654, R3 ;  /* 0x0000065416030816 */ /* 0x000fc80000000003 */
[----:B------:R3:W-:Y:S01]  /*2050*/  @P0 SYNCS.ARRIVE.TRANS64.RED.A1T0 RZ, [R3+URZ], RZ ;  /* 0x000000ff03ff09a7 */ /* 0x0007e2000810043f */
[----:B------:R-:W-:-:S13]  /*2060*/  ISETP.GT.U32.AND P0, PT, R19, 0x1, PT ;  /* 0x000000011300780c */ /* 0x000fda0003f04070 */
[----:B---3--:R-:W-:Y:S05]  /*2070*/  @P0 BRA `(.L_x_30) ;  /* 0x0000000000040947 */ /* 0x008fea0003800000 */
[----:B------:R-:W-:Y:S01]  /*2080*/  BPT.TRAP 0x1 ;  /* 0x000000040000795c */ /* 0x000fe20000300000 */
.L_x_30:
[----:B------:R-:W3:Y:S01]  /*2090*/  LDC R6, c[0x0][0x288] ;  /* 0x0000a200ff067b82 */ /* 0x000ee20000000800 */
[--C-:B------:R-:W-:Y:S01]  /*20a0*/  SHF.R.U32.HI R0, RZ, 0x2, R18.reuse ;  /* 0x00000002ff007819 */ /* 0x100fe20000011612 */
[----:B------:R-:W-:Y:S01]  /*20b0*/  UIADD3 UR39, UR40, UR39, URZ ;  /* 0x0000002728277290 */ /* 0x000fe2000fffe03f */
[----:B01----:R-:W-:Y:S01]  /*20c0*/  SHF.R.U32.HI R5, RZ, 0x7, R18 ;  /* 0x00000007ff057819 */ /* 0x003fe20000011612 */
[----:B------:R-:W-:Y:S01]  /*20d0*/  IMAD.SHL.U32 R11, R92, 0x40, RZ ;  /* 0x000000405c0b7824 */ /* 0x000fe200078e00ff */
[----:B------:R-:W-:Y:S01]  /*20e0*/  LOP3.LUT R3, R0, 0x7, RZ, 0xc0, !PT ;  /* 0x0000000700037812 */ /* 0x000fe200078ec0ff */
[----:B------:R-:W-:Y:S01]  /*20f0*/  USHF.R.U32.HI UR4, URZ, 0x2, UR39 ;  /* 0x000000023f047899 */ /* 0x000fe20008011627 */
[----:B------:R-:W-:Y:S01]  /*2100*/  LOP3.LUT R0, R5, 0x1, RZ, 0xc0, !PT ;  /* 0x0000000105007812 */ /* 0x000fe200078ec0ff */
[----:B------:R-:W-:Y:S01]  /*2110*/  ULDC UR8, c[0x0][0x284] ;  /* 0x0000a10000087ab9 */ /* 0x000fe20000000800 */
[C---:B------:R-:W-:Y:S01]  /*2120*/  LOP3.LUT R5, R18.reuse, 0x3, RZ, 0xc0, !PT ;  /* 0x0000000312057812 */ /* 0x040fe200078ec0ff */
[----:B------:R-:W-:Y:S01]  /*2130*/  ULOP3.LUT UR4, UR4, 0x1, URZ, 0xc0, !UPT ;  /* 0x0000000104047892 */ /* 0x000fe2000f8ec03f */
[----:B------:R-:W-:Y:S01]  /*2140*/  LOP3.LUT R4, R18, 0x60, RZ, 0xc0, !PT ;  /* 0x0000006012047812 */ /* 0x000fe200078ec0ff */
[----:B------:R-:W-:Y:S01]  /*2150*/  IMAD.SHL.U32 R8, R0, 0x40, RZ ;  /* 0x0000004000087824 */ /* 0x000fe200078e00ff */
[----:B------:R-:W-:Y:S01]  /*2160*/  UISETP.GT.U32.AND UP1, UPT, UR39, 0x3, UPT ;  /* 0x000000032700788c */ /* 0x000fe2000bf24070 */
[----:B------:R-:W-:Y:S01]  /*2170*/  SHF.R.S32.HI R21, RZ, 0x1f, R89 ;  /* 0x0000001fff157819 */ /* 0x000fe20000011459 */
[----:B------:R-:W-:Y:S01]  /*2180*/  UISETP.NE.U32.AND UP0, UPT, UR4, 0x1, UPT ;  /* 0x000000010400788c */ /* 0x000fe2000bf05070 */
[----:B------:R-:W-:Y:S01]  /*2190*/  SHF.R.U32.HI R4, RZ, 0x1, R4 ;  /* 0x00000001ff047819 */ /* 0x000fe20000011604 */
[----:B------:R-:W-:Y:S01]  /*21a0*/  ULDC.64 UR6, c[0x0][0x5d0] ;  /* 0x0001740000067ab9 */ /* 0x000fe20000000a00 */
[----:B------:R-:W-:-:S02]  /*21b0*/  UISETP.LT.U32.AND UP1, UPT, UR40, 0x4, UP1 ;  /* 0x000000042800788c */ /* 0x000fc40008f21070 */
[--C-:B------:R-:W-:Y:S01]  /*21c0*/  IADD3 R7, RZ, -R4, -R3.reuse ;  /* 0x80000004ff077210 */ /* 0x100fe20007ffe803 */
[----:B------:R-:W-:Y:S01]  /*21d0*/  UISETP.GT.U32.AND UP0, UPT, UR40, 0x3, !UP0 ;  /* 0x000000032800788c */ /* 0x000fe2000c704070 */
[----:B------:R-:W-:Y:S01]  /*21e0*/  LOP3.LUT R3, R8, 0x40, R3, 0xe2, !PT ;  /* 0x0000004008037812 */ /* 0x000fe200078ee203 */
[----:B------:R-:W-:Y:S01]  /*21f0*/  IMAD R8, R21, UR6, RZ ;  /* 0x0000000615087c24 */ /* 0x000fe2000f8e02ff */
[----:B---3--:R-:W-:Y:S01]  /*2200*/  ISETP.GE.AND P0, PT, R11, R6, PT ;  /* 0x000000060b00720c */ /* 0x008fe20003f06270 */
[----:B------:R-:W-:Y:S01]  /*2210*/  IMAD R10, R5, -0x2, R6 ;  /* 0xfffffffe050a7824 */ /* 0x000fe200078e0206 */
[----:B------:R-:W-:Y:S01]  /*2220*/  USEL UR5, URZ, 0x1, !UP1 ;  /* 0x000000013f057887 */ /* 0x000fe2000c800000 */
[----:B------:R-:W-:Y:S01]  /*2230*/  IMAD.SHL.U32 R5, R96, 0x100, RZ ;  /* 0x0000010060057824 */ /* 0x000fe200078e00ff */
[----:B------:R-:W-:Y:S01]  /*2240*/  USEL UR4, URZ, 0x1, !UP0 ;  /* 0x000000013f047887 */ /* 0x000fe2000c000000 */
[----:B------:R-:W-:Y:S01]  /*2250*/  IMAD.SHL.U32 R6, R18, 0x2, RZ ;  /* 0x0000000212067824 */ /* 0x000fe200078e00ff */
[----:B------:R-:W-:Y:S01]  /*2260*/  ULOP3.LUT UR39, UR39, 0x3, URZ, 0xc0, !UPT ;  /* 0x0000000327277892 */ /* 0x000fe2000f8ec03f */
[----:B------:R-:W-:Y:S01]  /*2270*/  IMAD R0, R0, -0x40, R7 ;  /* 0xffffffc000007824 */ /* 0x000fe200078e0207 */
[----:B------:R-:W-:Y:S01]  /*2280*/  ISETP.GE.OR P0, PT, R5, UR8, P0 ;  /* 0x0000000805007c0c */ /* 0x000fe20008706670 */
[----:B------:R-:W-:Y:S01]  /*2290*/  IMAD.WIDE R96, R96, 0x100, RZ ;  /* 0x0000010060607825 */ /* 0x000fe200078e02ff */
[----:B------:R-:W-:Y:S01]  /*22a0*/  LOP3.LUT R6, R11, 0x6, R6, 0xf8, !PT ;  /* 0x000000060b067812 */ /* 0x000fe200078ef806 */
[----:B------:R-:W-:-:S02]  /*22b0*/  ULOP3.LUT UR38, UR4, UR38, UR5, 0x96, !UPT ;  /* 0x0000002604267292 */ /* 0x000fc4000f8e9605 */
[----:B------:R-:W-:Y:S01]  /*22c0*/  IMAD R13, R89, UR7, R8 ;  /* 0x00000007590d7c24 */ /* 0x000fe2000f8e0208 */
[----:B------:R-:W-:Y:S02]  /*22d0*/  SHF.R.S32.HI R7, RZ, 0x1f, R6 ;  /* 0x0000001fff077819 */ /* 0x000fe40000011406 */
[----:B------:R-:W-:Y:S01]  /*22e0*/  LOP3.LUT R113, R96, R3, R4, 0xfe, !PT ;  /* 0x0000000360717212 */ /* 0x000fe200078efe04 */
[----:B------:R-:W-:Y:S01]  /*22f0*/  IMAD.IADD R4, R10, 0x1, -R11 ;  /* 0x000000010a047824 */ /* 0x000fe200078e0a0b */
[----:B------:R-:W-:Y:S01]  /*2300*/  IADD3 R3, -R5, UR8, R0 ;  /* 0x0000000805037c10 */ /* 0x000fe2000fffe100 */
[----:B------:R-:W-:-:S04]  /*2310*/  IMAD.WIDE.U32 R8, R89, UR6, R6 ;  /* 0x0000000659087c25 */ /* 0x000fc8000f8e0006 */
[----:B------:R-:W-:Y:S02]  /*2320*/  IMAD.IADD R9, R9, 0x1, R13 ;  /* 0x0000000109097824 */ /* 0x000fe400078e020d */
[----:B------:R-:W-:Y:S01]  /*2330*/  IMAD.MOV.U32 R0, RZ, RZ, -0x1 ;  /* 0xffffffffff007424 */ /* 0x000fe200078e00ff */
[----:B------:R-:W-:Y:S06]  /*2340*/  @P0 BRA `(.L_x_32) ;  /* 0x0000004c00780947 */ /* 0x000fec0003800000 */
[----:B------:R-:W0:Y:S01]  /*2350*/  LDC.64 R12, c[0x0][0x5c8] ;  /* 0x00017200ff0c7b82 */ /* 0x000e220000000a00 */
[----:B-----5:R-:W-:Y:S01]  /*2360*/  FSETP.NEU.AND P1, PT, R90, RZ, PT ;  /* 0x000000ff5a00720b */ /* 0x020fe20003f2d000 */
[----:B------:R-:W-:Y:S01]  /*2370*/  BSSY B0, `(.L_x_32) ;  /* 0x00004db000007945 */ /* 0x000fe20003800000 */
[----:B------:R-:W-:-:S04]  /*2380*/  ISETP.GT.AND P6, PT, R4, RZ, PT ;  /* 0x000000ff0400720c */ /* 0x000fc80003fc4270 */
[----:B------:R-:W-:Y:S01]  /*2390*/  ISETP.GT.AND P0, PT, R3, RZ, P6 ;  /* 0x000000ff0300720c */ /* 0x000fe20003704270 */
[-C--:B0-----:R-:W-:Y:S02]  /*23a0*/  IMAD R10, R97, R12.reuse, RZ ;  /* 0x0000000c610a7224 */ /* 0x081fe400078e02ff */
[----:B------:R-:W-:-:S04]  /*23b0*/  IMAD.WIDE.U32 R104, R113, R12, R8 ;  /* 0x0000000c71687225 */ /* 0x000fc800078e0008 */
[----:B------:R-:W-:-:S04]  /*23c0*/  IMAD R5, R113, R13, R10 ;  /* 0x0000000d71057224 */ /* 0x000fc800078e020a */
[----:B------:R-:W-:Y:S01]  /*23d0*/  IMAD.IADD R95, R105, 0x1, R5 ;  /* 0x00000001695f7824 */ /* 0x000fe200078e0205 */
[----:B------:R-:W-:Y:S06]  /*23e0*/  @!P1 BRA `(.L_x_33) ;  /* 0x0000003400749947 */ /* 0x000fec0003800000 */
[----:B------:R-:W0:Y:S01]  /*23f0*/  LDC.64 R14, c[0x0][0x5b8] ;  /* 0x00016e00ff0e7b82 */ /* 0x000e220000000a00 */
[----:B------:R-:W-:-:S07]  /*2400*/  ULDC.64 UR4, c[0x0][0x5c0] ;  /* 0x0001700000047ab9 */ /* 0x000fce0000000a00 */
[----:B------:R-:W1:Y:S08]  /*2410*/  LDC.64 R98, c[0x0][0x5b0] ;  /* 0x00016c00ff627b82 */ /* 0x000e700000000a00 */
[----:B------:R-:W3:Y:S01]  /*2420*/  LDC.64 R10, c[0x0][0x5a8] ;  /* 0x00016a00ff0a7b82 */ /* 0x000ee20000000a00 */
[-C--:B0-----:R-:W-:Y:S02]  /*2430*/  IMAD R8, R21, R14.reuse, RZ ;  /* 0x0000000e15087224 */ /* 0x081fe400078e02ff */
[----:B------:R-:W-:-:S04]  /*2440*/  IMAD.WIDE.U32 R20, R89, R14, R6 ;  /* 0x0000000e59147225 */ /* 0x000fc800078e0006 */
[----:B--2---:R-:W-:Y:S02]  /*2450*/  IMAD R91, R89, R15, R8 ;  /* 0x0000000f595b7224 */ /* 0x004fe400078e0208 */
[-C--:B-1----:R-:W-:Y:S02]  /*2460*/  IMAD R8, R97, R98.reuse, RZ ;  /* 0x0000006261087224 */ /* 0x082fe400078e02ff */
[----:B------:R-:W-:Y:S02]  /*2470*/  IMAD.IADD R93, R21, 0x1, R91 ;  /* 0x00000001155d7824 */ /* 0x000fe400078e025b */
[----:B------:R-:W-:Y:S02]  /*2480*/  IMAD.MOV.U32 R92, RZ, RZ, R20 ;  /* 0x000000ffff5c7224 */ /* 0x000fe400078e0014 */
[C---:B------:R-:W-:Y:S02]  /*2490*/  IMAD R109, R113.reuse, R99, R8 ;  /* 0x00000063716d7224 */ /* 0x040fe400078e0208 */
[----:B------:R-:W-:-:S04]  /*24a0*/  IMAD.WIDE.U32 R8, R113, R98, R92 ;  /* 0x0000006271087225 */ /* 0x000fc800078e005c */
[----:B------:R-:W-:Y:S01]  /*24b0*/  IMAD.IADD R5, R9, 0x1, R109 ;  /* 0x0000000109057824 */ /* 0x000fe200078e026d */
[----:B---3--:R-:W-:-:S04]  /*24c0*/  LEA R100, P1, R8, R10, 0x1 ;  /* 0x0000000a08647211 */ /* 0x008fc800078208ff */
[----:B------:R-:W-:-:S05]  /*24d0*/  LEA.HI.X R101, R8, R11, R5, 0x1, P1 ;  /* 0x0000000b08657211 */ /* 0x000fca00008f0c05 */
[----:B------:R-:W2:Y:S01]  /*24e0*/  @P0 LDG.E.LTC128B.U16 R5, desc[UR36][R100.64] ;  /* 0x0000002464050981 */ /* 0x000ea2000c1e1520 */
[----:B------:R-:W-:Y:S01]  /*24f0*/  LEA R94, P1, R104, UR4, 0x1 ;  /* 0x00000004685e7c11 */ /* 0x000fe2000f8208ff */
[----:B------:R-:W-:Y:S01]  /*2500*/  IMAD.WIDE.U32 R8, R113, R98, R6 ;  /* 0x0000006271087225 */ /* 0x000fe200078e0006 */
[----:B------:R-:W-:Y:S01]  /*2510*/  ISETP.GT.AND P4, PT, R4, 0x1, PT ;  /* 0x000000010400780c */ /* 0x000fe20003f84270 */
[----:B------:R-:W-:Y:S01]  /*2520*/  BSSY B1, `(.L_x_34) ;  /* 0x0000012000017945 */ /* 0x000fe20003800000 */
[----:B------:R-:W-:Y:S01]  /*2530*/  LEA.HI.X R95, R104, UR5, R95, 0x1, P1 ;  /* 0x00000005685f7c11 */ /* 0x000fe200088f0c5f */
[----:B------:R-:W-:Y:S01]  /*2540*/  IMAD.IADD R9, R109, 0x1, R9 ;  /* 0x000000016d097824 */ /* 0x000fe200078e0209 */
[----:B------:R-:W-:Y:S02]  /*2550*/  ISETP.GT.AND P1, PT, R3, RZ, P4 ;  /* 0x000000ff0300720c */ /* 0x000fe40002724270 */
[----:B------:R-:W-:Y:S01]  /*2560*/  P2R R107, PR, RZ, 0x10 ;  /* 0x00000010ff6b7803 */ /* 0x000fe20000000000 */
[----:B------:R-:W-:-:S04]  /*2570*/  IMAD.WIDE.U32 R102, R89, R14, R8 ;  /* 0x0000000e59667225 */ /* 0x000fc800078e0008 */
[----:B------:R-:W-:Y:S01]  /*2580*/  IMAD.IADD R9, R91, 0x1, R103 ;  /* 0x000000015b097824 */ /* 0x000fe200078e0267 */
[----:B------:R-:W-:Y:S02]  /*2590*/  LEA R8, P2, R102, R10, 0x1 ;  /* 0x0000000a66087211 */ /* 0x000fe400078408ff */
[----:B------:R-:W-:Y:S02]  /*25a0*/  SHF.L.U64.HI R103, R98, 0x3, R99 ;  /* 0x0000000362677819 */ /* 0x000fe40000010263 */
[----:B------:R-:W-:Y:S01]  /*25b0*/  LEA.HI.X R9, R102, R11, R9, 0x1, P2 ;  /* 0x0000000b66097211 */ /* 0x000fe200010f0c09 */
[----:B------:R-:W-:Y:S02]  /*25c0*/  IMAD.SHL.U32 R102, R98, 0x8, RZ ;  /* 0x0000000862667824 */ /* 0x000fe400078e00ff */
[----:B--2---:R-:W-:-:S04]  /*25d0*/  IMAD.U32 R15, R5, 0x10000, RZ ;  /* 0x00010000050f7824 */ /* 0x004fc800078e00ff */
[----:B------:R-:W-:-:S04]  /*25e0*/  FMUL R15, R15, R90 ;  /* 0x0000005a0f0f7220 */ /* 0x000fc80000400000 */
[----:B------:R-:W-:-:S05]  /*25f0*/  FFMA R15, R56, R88, R15 ;  /* 0x00000058380f7223 */ /* 0x000fca000000000f */
[----:B------:R-:W-:-:S05]  /*2600*/  F2FP.BF16.F32.PACK_AB R15, RZ, R15 ;  /* 0x0000000fff0f723e */ /* 0x000fca00000010ff */
[----:B------:R0:W-:Y:S01]  /*2610*/  @P0 STG.E.U16 desc[UR36][R94.64], R15 ;  /* 0x0000000f5e000986 */ /* 0x0001e2000c101524 */
[----:B------:R-:W-:Y:S05]  /*2620*/  @!P1 BRA `(.L_x_35) ;  /* 0x0000000000049947 */ /* 0x000fea0003800000 */
[----:B------:R1:W5:Y:S02]  /*2630*/  LDG.E.LTC128B.U16 R5, desc[UR36][R8.64+0x2] ;  /* 0x0000022408057981 */ /* 0x000364000c1e1520 */
.L_x_35:
[----:B------:R-:W-:Y:S05]  /*2640*/  BSYNC B1 ;  /* 0x0000000000017941 */ /* 0x000fea0003800000 */
.L_x_34:
[----:B0----5:R-:W-:Y:S01]  /*2650*/  IMAD.U32 R15, R5, 0x10000, RZ ;  /* 0x00010000050f7824 */ /* 0x021fe200078e00ff */
[----:B------:R-:W-:Y:S01]  /*2660*/  ISETP.GT.AND P0, PT, R3, 0x8, P6 ;  /* 0x000000080300780c */ /* 0x000fe20003704270 */
[----:B------:R-:W-:-:S04]  /*2670*/  IMAD.WIDE.U32 R104, R113, R98, R102 ;  /* 0x0000006271687225 */ /* 0x000fc800078e0066 */
[----:B------:R-:W-:Y:S01]  /*2680*/  FMUL R56, R15, R90 ;  /* 0x0000005a0f387220 */ /* 0x000fe20000400000 */
[----:B------:R-:W-:Y:S01]  /*2690*/  IMAD.IADD R109, R109, 0x1, R105 ;  /* 0x000000016d6d7824 */ /* 0x000fe200078e0269 */
[----:B------:R-:W-:Y:S02]  /*26a0*/  IADD3 R15, P2, R20, R104, RZ ;  /* 0x00000068140f7210 */ /* 0x000fe40007f5e0ff */
[----:B------:R-:W-:-:S03]  /*26b0*/  FFMA R57, R57, R88, R56 ;  /* 0x0000005839397223 */ /* 0x000fc60000000038 */
[----:B------:R-:W-:Y:S01]  /*26c0*/  IMAD.X R100, R109, 0x1, R93, P2 ;  /* 0x000000016d647824 */ /* 0x000fe200010e065d */
[C---:B------:R-:W-:Y:S02]  /*26d0*/  LEA R56, P2, R15.reuse, R10, 0x1 ;  /* 0x0000000a0f387211 */ /* 0x040fe400078408ff */
[----:B------:R-:W-:Y:S02]  /*26e0*/  F2FP.BF16.F32.PACK_AB R101, RZ, R57 ;  /* 0x00000039ff65723e */ /* 0x000fe400000010ff */
[----:B------:R-:W-:Y:S02]  /*26f0*/  LEA.HI.X R57, R15, R11, R100, 0x1, P2 ;  /* 0x0000000b0f397211 */ /* 0x000fe400010f0c64 */
[----:B------:R-:W-:Y:S01]  /*2700*/  PRMT R15, R5, 0x7610, R15 ;  /* 0x00007610050f7816 */ /* 0x000fe2000000000f */
[----:B------:R0:W-:Y:S05]  /*2710*/  @P1 STG.E.U16 desc[UR36][R94.64+0x2], R101 ;  /* 0x000002655e001986 */ /* 0x0001ea000c101524 */
[----:B------:R2:W3:Y:S01]  /*2720*/  @P0 LDG.E.LTC128B.U16 R15, desc[UR36][R56.64] ;  /* 0x00000024380f0981 */ /* 0x0004e2000c1e1520 */
[----:B------:R-:W-:Y:S01]  /*2730*/  IADD3 R104, P1, R6, R104, RZ ;  /* 0x0000006806687210 */ /* 0x000fe20007f3e0ff */
[----:B------:R-:W-:Y:S01]  /*2740*/  BSSY B1, `(.L_x_36) ;  /* 0x0000012000017945 */ /* 0x000fe20003800000 */
[----:B------:R-:W-:-:S03]  /*2750*/  SHF.L.U64.HI R111, R12, 0x4, R13 ;  /* 0x000000040c6f7819 */ /* 0x000fc6000001020d */
[----:B------:R-:W-:Y:S01]  /*2760*/  IMAD.X R105, R7, 0x1, R109, P1 ;  /* 0x0000000107697824 */ /* 0x000fe200008e066d */
[----:B------:R-:W-:Y:S01]  /*2770*/  ISETP.GT.AND P1, PT, R3, 0x8, P4 ;  /* 0x000000080300780c */ /* 0x000fe20002724270 */
[----:B------:R-:W-:Y:S02]  /*2780*/  IMAD.SHL.U32 R109, R12, 0x10, RZ ;  /* 0x000000100c6d7824 */ /* 0x000fe400078e00ff */
[----:B------:R-:W-:-:S03]  /*2790*/  IMAD.WIDE.U32 R104, R89, R14, R104 ;  /* 0x0000000e59687225 */ /* 0x000fc600078e0068 */
[----:B------:R-:W-:Y:S02]  /*27a0*/  IADD3 R100, P2, R109, R94, RZ ;  /* 0x0000005e6d647210 */ /* 0x000fe40007f5e0ff */
[----:B--2---:R-:W-:-:S03]  /*27b0*/  LEA R56, P3, R104, R10, 0x1 ;  /* 0x0000000a68387211 */ /* 0x004fc600078608ff */
[----:B0-----:R-:W-:Y:S02]  /*27c0*/  IMAD.X R101, R111, 0x1, R95, P2 ;  /* 0x000000016f657824 */ /* 0x001fe400010e065f */
[----:B---3--:R-:W-:-:S04]  /*27d0*/  IMAD.U32 R5, R15, 0x10000, RZ ;  /* 0x000100000f057824 */ /* 0x008fc800078e00ff */
[----:B------:R-:W-:-:S04]  /*27e0*/  FMUL R5, R5, R90 ;  /* 0x0000005a05057220 */ /* 0x000fc80000400000 */
[----:B------:R-:W-:Y:S01]  /*27f0*/  FFMA R5, R58, R88, R5 ;  /* 0x000000583a057223 */ /* 0x000fe20000000005 */
[----:B------:R-:W-:-:S04]  /*2800*/  IMAD.IADD R58, R91, 0x1, R105 ;  /* 0x000000015b3a7824 */ /* 0x000fc800078e0269 */
[----:B------:R-:W-:Y:S02]  /*2810*/  F2FP.BF16.F32.PACK_AB R5, RZ, R5 ;  /* 0x00000005ff05723e */ /* 0x000fe400000010ff */
[----:B------:R-:W-:-:S03]  /*2820*/  LEA.HI.X R57, R104, R11, R58, 0x1, P3 ;  /* 0x0000000b68397211 */ /* 0x000fc600018f0c3a */
[----:B------:R0:W-:Y:S01]  /*2830*/  @P0 STG.E.U16 desc[UR36][R100.64], R5 ;  /* 0x0000000564000986 */ /* 0x0001e2000c101524 */
[----:B------:R-:W-:Y:S05]  /*2840*/  @!P1 BRA `(.L_x_37) ;  /* 0x0000000000049947 */ /* 0x000fea0003800000 */
[----:B------:R2:W5:Y:S02]  /*2850*/  LDG.E.LTC128B.U16 R15, desc[UR36][R56.64+0x2] ;  /* 0x00000224380f7981 */ /* 0x000564000c1e1520 */
.L_x_37:
[----:B------:R-:W-:Y:S05]  /*2860*/  BSYNC B1 ;  /* 0x0000000000017941 */ /* 0x000fea0003800000 */
.L_x_36:
[C---:B0----5:R-:W-:Y:S01]  /*2870*/  IMAD.U32 R5, R15.reuse, 0x10000, RZ ;  /* 0x000100000f057824 */ /* 0x061fe200078e00ff */
[----:B------:R-:W-:Y:S01]  /*2880*/  ISETP.GT.AND P4, PT, R4, 0x8, PT ;  /* 0x000000080400780c */ /* 0x000fe20003f84270 */
[----:B------:R-:W-:Y:S01]  /*2890*/  BSSY B1, `(.L_x_38) ;  /* 0x000000d000017945 */ /* 0x000fe20003800000 */
[----:B------:R-:W-:Y:S01]  /*28a0*/  PRMT R104, R15, 0x7610, R104 ;  /* 0x000076100f687816 */ /* 0x000fe20000000068 */
[----:B------:R-:W-:Y:S01]  /*28b0*/  FMUL R58, R5, R90 ;  /* 0x0000005a053a7220 */ /* 0x000fe20000400000 */
[----:B------:R-:W-:Y:S02]  /*28c0*/  ISETP.GT.AND P0, PT, R3, RZ, P4 ;  /* 0x000000ff0300720c */ /* 0x000fe40002704270 */
[----:B------:R-:W-:Y:S01]  /*28d0*/  P2R R108, PR, RZ, 0x10 ;  /* 0x00000010ff6c7803 */ /* 0x000fe20000000000 */
[----:B------:R-:W-:Y:S01]  /*28e0*/  FFMA R58, R59, R88, R58 ;  /* 0x000000583b3a7223 */ /* 0x000fe2000000003a */
[----:B------:R-:W-:-:S04]  /*28f0*/  IMAD.MOV.U32 R59, RZ, RZ, R101 ;  /* 0x000000ffff3b7224 */ /* 0x000fc800078e0065 */
[----:B------:R-:W-:-:S04]  /*2900*/  F2FP.BF16.F32.PACK_AB R58, RZ, R58 ;  /* 0x0000003aff3a723e */ /* 0x000fc800000010ff */
[----:B------:R-:W-:Y:S01]  /*2910*/  PRMT R5, R58, 0x7610, R5 ;  /* 0x000076103a057816 */ /* 0x000fe20000000005 */
[----:B------:R-:W-:-:S05]  /*2920*/  IMAD.MOV.U32 R58, RZ, RZ, R100 ;  /* 0x000000ffff3a7224 */ /* 0x000fca00078e0064 */
[----:B------:R0:W-:Y:S01]  /*2930*/  @P1 STG.E.U16 desc[UR36][R58.64+0x2], R5 ;  /* 0x000002053a001986 */ /* 0x0001e2000c101524 */
[----:B------:R-:W-:Y:S05]  /*2940*/  @!P0 BRA `(.L_x_39) ;  /* 0x0000000000048947 */ /* 0x000fea0003800000 */
[----:B------:R3:W5:Y:S02]  /*2950*/  LDG.E.LTC128B.U16 R104, desc[UR36][R8.64+0x10] ;  /* 0x0000102408687981 */ /* 0x000764000c1e1520 */
.L_x_39:
[----:B------:R-:W-:Y:S05]  /*2960*/  BSYNC B1 ;  /* 0x0000000000017941 */ /* 0x000fea0003800000 */
.L_x_38:
[----:B-----5:R-:W-:Y:S01]  /*2970*/  IMAD.U32 R15, R104, 0x10000, RZ ;  /* 0x00010000680f7824 */ /* 0x020fe200078e00ff */
[----:B------:R-:W-:Y:S01]  /*2980*/  ISETP.GT.AND P3, PT, R4, 0x9, PT ;  /* 0x000000090400780c */ /* 0x000fe20003f64270 */
[C---:B0-----:R-:W-:Y:S01]  /*2990*/  IMAD.SHL.U32 R5, R12.reuse, 0x100, RZ ;  /* 0x000001000c057824 */ /* 0x041fe200078e00ff */
[----:B------:R-:W-:Y:S01]  /*29a0*/  BSSY B1, `(.L_x_40) ;  /* 0x000000c000017945 */ /* 0x000fe20003800000 */
[----:B------:R-:W-:Y:S01]  /*29b0*/  FMUL R105, R15, R90 ;  /* 0x0000005a0f697220 */ /* 0x000fe20000400000 */
[----:B------:R-:W-:Y:S02]  /*29c0*/  SHF.L.U64.HI R15, R12, 0x8, R13 ;  /* 0x000000080c0f7819 */ /* 0x000fe4000001020d */
[----:B------:R-:W-:Y:S01]  /*29d0*/  IADD3 R12, P1, P2, R5, R94, R109 ;  /* 0x0000005e050c7210 */ /* 0x000fe20007a3e06d */
[----:B------:R-:W-:Y:S01]  /*29e0*/  FFMA R105, R60, R88, R105 ;  /* 0x000000583c697223 */ /* 0x000fe20000000069 */
[----:B------:R-:W-:Y:S02]  /*29f0*/  P2R R109, PR, RZ, 0x8 ;  /* 0x00000008ff6d7803 */ /* 0x000fe40000000000 */
[----:B------:R-:W-:-:S02]  /*2a00*/  IADD3.X R13, R15, R95, R111, P1, P2 ;  /* 0x0000005f0f0d7210 */ /* 0x000fc40000fe446f */
[----:B------:R-:W-:Y:S02]  /*2a10*/  F2FP.BF16.F32.PACK_AB R105, RZ, R105 ;  /* 0x00000069ff69723e */ /* 0x000fe400000010ff */
[----:B------:R-:W-:-:S03]  /*2a20*/  ISETP.GT.AND P1, PT, R3, RZ, P3 ;  /* 0x000000ff0300720c */ /* 0x000fc60001f24270 */
[----:B------:R0:W-:Y:S10]  /*2a30*/  @P0 STG.E.U16 desc[UR36][R94.64+0x10], R105 ;  /* 0x000010695e000986 */ /* 0x0001f4000c101524 */
[----:B------:R-:W-:Y:S05]  /*2a40*/  @!P1 BRA `(.L_x_41) ;  /* 0x0000000000049947 */ /* 0x000fea0003800000 */
[----:B------:R4:W5:Y:S02]  /*2a50*/  LDG.E.LTC128B.U16 R104, desc[UR36][R8.64+0x12] ;  /* 0x0000122408687981 */ /* 0x000964000c1e1520 */
.L_x_41:
[----:B------:R-:W-:Y:S05]  /*2a60*/  BSYNC B1 ;  /* 0x0000000000017941 */ /* 0x000fea0003800000 */
.L_x_40:
[----:B0----5:R-:W-:Y:S01]  /*2a70*/  IMAD.U32 R105, R104, 0x10000, RZ ;  /* 0x0001000068697824 */ /* 0x021fe200078e00ff */
[----:B------:R-:W-:Y:S01]  /*2a80*/  ISETP.GT.AND P0, PT, R3, 0x8, P4 ;  /* 0x000000080300780c */ /* 0x000fe20002704270 */
[----:B------:R-:W-:Y:S02]  /*2a90*/  BSSY B1, `(.L_x_42) ;  /* 0x000000a000017945 */ /* 0x000fe40003800000 */
[----:B------:R-:W-:-:S04]  /*2aa0*/  FMUL R60, R105, R90 ;  /* 0x0000005a693c7220 */ /* 0x000fc80000400000 */
[----:B------:R-:W-:Y:S01]  /*2ab0*/  FFMA R60, R61, R88, R60 ;  /* 0x000000583d3c7223 */ /* 0x000fe2000000003c */
[----:B------:R-:W-:-:S04]  /*2ac0*/  @P1 IMAD.MOV.U32 R61, RZ, RZ, R95 ;  /* 0x000000ffff3d1224 */ /* 0x000fc800078e005f */
[----:B------:R-:W-:-:S04]  /*2ad0*/  F2FP.BF16.F32.PACK_AB R60, RZ, R60 ;  /* 0x0000003cff3c723e */ /* 0x000fc800000010ff */
[----:B------:R-:W-:Y:S01]  /*2ae0*/  PRMT R105, R60, 0x7610, R105 ;  /* 0x000076103c697816 */ /* 0x000fe20000000069 */
[----:B------:R-:W-:-:S05]  /*2af0*/  @P1 IMAD.MOV.U32 R60, RZ, RZ, R94 ;  /* 0x000000ffff3c1224 */ /* 0x000fca00078e005e */
[----:B------:R0:W-:Y:S01]  /*2b00*/  @P1 STG.E.U16 desc[UR36][R60.64+0x12], R105 ;  /* 0x000012693c001986 */ /* 0x0001e2000c101524 */
[----:B------:R-:W-:Y:S05]  /*2b10*/  @!P0 BRA `(.L_x_43) ;  /* 0x0000000000048947 */ /* 0x000fea0003800000 */
[----:B------:R0:W5:Y:S02]  /*2b20*/  LDG.E.LTC128B.U16 R104, desc[UR36][R56.64+0x10] ;  /* 0x0000102438687981 */ /* 0x000164000c1e1520 */
.L_x_43:
[----:B------:R-:W-:Y:S05]  /*2b30*/  BSYNC B1 ;  /* 0x0000000000017941 */ /* 0x000fea0003800000 */
.L_x_42:
[----:B0----5:R-:W-:Y:S01]  /*2b40*/  IMAD.U32 R61, R104, 0x10000, RZ ;  /* 0x00010000683d7824 */ /* 0x021fe200078e00ff */
[----:B------:R-:W-:Y:S01]  /*2b50*/  ISETP.GT.AND P1, PT, R3, 0x8, P3 ;  /* 0x000000080300780c */ /* 0x000fe20001f24270 */
[----:B------:R-:W-:Y:S02]  /*2b60*/  BSSY B1, `(.L_x_44) ;  /* 0x0000007000017945 */ /* 0x000fe40003800000 */
[----:B------:R-:W-:-:S04]  /*2b70*/  FMUL R61, R61, R90 ;  /* 0x0000005a3d3d7220 */ /* 0x000fc80000400000 */
[----:B------:R-:W-:-:S05]  /*2b80*/  FFMA R61, R62, R88, R61 ;  /* 0x000000583e3d7223 */ /* 0x000fca000000003d */
[----:B------:R-:W-:-:S05]  /*2b90*/  F2FP.BF16.F32.PACK_AB R61, RZ, R61 ;  /* 0x0000003dff3d723e */ /* 0x000fca00000010ff */
[----:B------:R0:W-:Y:S01]  /*2ba0*/  @P0 STG.E.U16 desc[UR36][R58.64+0x10], R61 ;  /* 0x0000103d3a000986 */ /* 0x0001e2000c101524 */
[----:B------:R-:W-:Y:S05]  /*2bb0*/  @!P1 BRA `(.L_x_45) ;  /* 0x0000000000049947 */ /* 0x000fea0003800000 */
[----:B------:R0:W5:Y:S02]  /*2bc0*/  LDG.E.LTC128B.U16 R104, desc[UR36][R56.64+0x12] ;  /* 0x0000122438687981 */ /* 0x000164000c1e1520 */
.L_x_45:
[----:B------:R-:W-:Y:S05]  /*2bd0*/  BSYNC B1 ;  /* 0x0000000000017941 */ /* 0x000fea0003800000 */
.L_x_44:
[----:B0----5:R-:W-:Y:S01]  /*2be0*/  IMAD.U32 R61, R104, 0x10000, RZ ;  /* 0x00010000683d7824 */ /* 0x021fe200078e00ff */
[----:B------:R-:W-:Y:S01]  /*2bf0*/  IADD3 R113, P0, R113, 0x80, RZ ;  /* 0x0000008071717810 */ /* 0x000fe20007f1e0ff */
[----:B------:R-:W-:Y:S01]  /*2c00*/  BSSY B1, `(.L_x_46) ;  /* 0x000000b000017945 */ /* 0x000fe20003800000 */
[----:B------:R-:W-:Y:S01]  /*2c10*/  ISETP.GT.AND P2, PT, R4, 0x10, PT ;  /* 0x000000100400780c */ /* 0x000fe20003f44270 */
[----:B------:R-:W-:Y:S02]  /*2c20*/  FMUL R60, R61, R90 ;  /* 0x0000005a3d3c7220 */ /* 0x000fe40000400000 */
[----:B------:R-:W-:Y:S01]  /*2c30*/  IMAD.X R97, RZ, RZ, R97, P0 ;  /* 0x000000ffff617224 */ /* 0x000fe200000e0661 */
[----:B------:R-:W-:Y:S01]  /*2c40*/  ISETP.GT.AND P0, PT, R3, RZ, P2 ;  /* 0x000000ff0300720c */ /* 0x000fe20001704270 */
[----:B------:R-:W-:Y:S01]  /*2c50*/  FFMA R60, R63, R88, R60 ;  /* 0x000000583f3c7223 */ /* 0x000fe2000000003c */
[----:B------:R-:W-:-:S04]  /*2c60*/  P2R R105, PR, RZ, 0x4 ;  /* 0x00000004ff697803 */ /* 0x000fc80000000000 */
[----:B------:R-:W-:-:S05]  /*2c70*/  F2FP.BF16.F32.PACK_AB R60, RZ, R60 ;  /* 0x0000003cff3c723e */ /* 0x000fca00000010ff */
[----:B------:R0:W-:Y:S02]  /*2c80*/  @P1 STG.E.U16 desc[UR36][R58.64+0x12], R60 ;  /* 0x0000123c3a001986 */ /* 0x0001e4000c101524 */
[----:B------:R-:W-:Y:S05]  /*2c90*/  @!P0 BRA `(.L_x_47) ;  /* 0x0000000000048947 */ /* 0x000fea0003800000 */
[----:B------:R0:W5:Y:S02]  /*2ca0*/  LDG.E.LTC128B.U16 R104, desc[UR36][R8.64+0x20] ;  /* 0x0000202408687981 */ /* 0x000164000c1e1520 */
.L_x_47:
[----:B------:R-:W-:Y:S05]  /*2cb0*/  BSYNC B1 ;  /* 0x0000000000017941 */ /* 0x000fea0003800000 */
.L_x_46:
[----:B-----5:R-:W-:Y:S01]  /*2cc0*/  IMAD.U32 R21, R104, 0x10000, RZ ;  /* 0x0001000068157824 */ /* 0x020fe200078e00ff */
[----:B------:R-:W-:Y:S01]  /*2cd0*/  ISETP.GT.AND P1, PT, R4, 0x11, PT ;  /* 0x000000110400780c */ /* 0x000fe20003f24270 */
[----:B0-----:R-:W-:Y:S01]  /*2ce0*/  IMAD R60, R97, R98, RZ ;  /* 0x00000062613c7224 */ /* 0x001fe200078e02ff */
[----:B------:R-:W-:Y:S01]  /*2cf0*/  BSSY B1, `(.L_x_48) ;  /* 0x0000021000017945 */ /* 0x000fe20003800000 */
[----:B------:R-:W-:Y:S01]  /*2d00*/  FMUL R21, R21, R90 ;  /* 0x0000005a15157220 */ /* 0x000fe20000400000 */
[----:B------:R-:W-:-:S04]  /*2d10*/  IMAD.WIDE.U32 R62, R113, R98, R6 ;  /* 0x00000062713e7225 */ /* 0x000fc800078e0006 */
[----:B------:R-:W-:Y:S01]  /*2d20*/  FFMA R21, R64, R88, R21 ;  /* 0x0000005840157223 */ /* 0x000fe20000000015 */
[C---:B------:R-:W-:Y:S02]  /*2d30*/  IMAD R111, R113.reuse, R99, R60 ;  /* 0x00000063716f7224 */ /* 0x040fe400078e023c */
[----:B------:R-:W-:Y:S02]  /*2d40*/  IMAD.WIDE.U32 R60, R113, R98, R92 ;  /* 0x00000062713c7225 */ /* 0x000fe400078e005c */
[----:B------:R-:W-:Y:S02]  /*2d50*/  F2FP.BF16.F32.PACK_AB R21, RZ, R21 ;  /* 0x00000015ff15723e */ /* 0x000fe400000010ff */
[----:B------:R-:W-:Y:S02]  /*2d60*/  IMAD.IADD R63, R111, 0x1, R63 ;  /* 0x000000016f3f7824 */ /* 0x000fe400078e023f */
[----:B------:R-:W-:Y:S01]  /*2d70*/  PRMT R97, R21, 0x7610, R97 ;  /* 0x0000761015617816 */ /* 0x000fe20000000061 */
[----:B------:R-:W-:-:S02]  /*2d80*/  IMAD.IADD R21, R61, 0x1, R111 ;  /* 0x000000013d157824 */ /* 0x000fc400078e026f */
[----:B------:R-:W-:Y:S02]  /*2d90*/  IMAD.WIDE.U32 R98, R113, R98, R102 ;  /* 0x0000006271627225 */ /* 0x000fe400078e0066 */
[----:B------:R0:W-:Y:S02]  /*2da0*/  @P0 STG.E.U16 desc[UR36][R94.64+0x20], R97 ;  /* 0x000020615e000986 */ /* 0x0001e4000c101524 */
[----:B------:R-:W-:Y:S02]  /*2db0*/  IMAD.IADD R111, R111, 0x1, R99 ;  /* 0x000000016f6f7824 */ /* 0x000fe400078e0263 */
[----:B0-----:R-:W-:Y:S01]  /*2dc0*/  IMAD.WIDE.U32 R96, R89, R14, R62 ;  /* 0x0000000e59607225 */ /* 0x001fe200078e003e */
[----:B------:R-:W-:-:S04]  /*2dd0*/  LEA R62, P0, R60, R10, 0x1 ;  /* 0x0000000a3c3e7211 */ /* 0x000fc800078008ff */
[----:B------:R-:W-:Y:S01]  /*2de0*/  LEA.HI.X R63, R60, R11, R21, 0x1, P0 ;  /* 0x0000000b3c3f7211 */ /* 0x000fe200000f0c15 */
[----:B------:R-:W-:Y:S01]  /*2df0*/  IMAD.IADD R21, R91, 0x1, R97 ;  /* 0x000000015b157824 */ /* 0x000fe200078e0261 */
[----:B------:R-:W-:-:S04]  /*2e00*/  LEA R60, P0, R96, R10, 0x1 ;  /* 0x0000000a603c7211 */ /* 0x000fc800078008ff */
[----:B------:R-:W-:Y:S02]  /*2e10*/  LEA.HI.X R61, R96, R11, R21, 0x1, P0 ;  /* 0x0000000b603d7211 */ /* 0x000fe400000f0c15 */
[----:B------:R-:W-:-:S05]  /*2e20*/  IADD3 R64, P0, R20, R98, RZ ;  /* 0x0000006214407210 */ /* 0x000fca0007f1e0ff */
[----:B------:R-:W-:Y:S01]  /*2e30*/  IMAD.X R92, R111, 0x1, R93, P0 ;  /* 0x000000016f5c7824 */ /* 0x000fe200000e065d */
[----:B------:R-:W-:-:S05]  /*2e40*/  IADD3 R20, P0, R6, R98, RZ ;  /* 0x0000006206147210 */ /* 0x000fca0007f1e0ff */
[----:B------:R-:W-:Y:S01]  /*2e50*/  IMAD.X R21, R7, 0x1, R111, P0 ;  /* 0x0000000107157824 */ /* 0x000fe200000e066f */
[----:B------:R-:W-:Y:S01]  /*2e60*/  LEA R6, P0, R64, R10, 0x1 ;  /* 0x0000000a40067211 */ /* 0x000fe200078008ff */
[----:B------:R-:W-:-:S03]  /*2e70*/  IMAD.WIDE.U32 R20, R89, R14, R20 ;  /* 0x0000000e59147225 */ /* 0x000fc600078e0014 */
[----:B------:R-:W-:Y:S02]  /*2e80*/  LEA.HI.X R7, R64, R11, R92, 0x1, P0 ;  /* 0x0000000b40077211 */ /* 0x000fe400000f0c5c */
[----:B------:R-:W-:Y:S01]  /*2e90*/  P2R R89, PR, RZ, 0x2 ;  /* 0x00000002ff597803 */ /* 0x000fe20000000000 */
[----:B------:R-:W-:Y:S01]  /*2ea0*/  IMAD.IADD R91, R91, 0x1, R21 ;  /* 0x000000015b5b7824 */ /* 0x000fe200078e0215 */
[----:B------:R-:W-:-:S04]  /*2eb0*/  LEA R10, P0, R20, R10, 0x1 ;  /* 0x0000000a140a7211 */ /* 0x000fc800078008ff */
[----:B------:R-:W-:Y:S02]  /*2ec0*/  LEA.HI.X R11, R20, R11, R91, 0x1, P0 ;  /* 0x0000000b140b7211 */ /* 0x000fe400000f0c5b */
[----:B------:R-:W-:-:S13]  /*2ed0*/  ISETP.GT.AND P0, PT, R3, RZ, P1 ;  /* 0x000000ff0300720c */ /* 0x000fda0000f04270 */
[----:B------:R-:W-:Y:S05]  /*2ee0*/  @!P0 BRA `(.L_x_49) ;  /* 0x0000000000048947 */ /* 0x000fea0003800000 */
[----:B------:R0:W5:Y:S02]  /*2ef0*/  LDG.E.LTC128B.U16 R104, desc[UR36][R8.64+0x22] ;  /* 0x0000222408687981 */ /* 0x000164000c1e1520 */
.L_x_49:
[----:B------:R-:W-:Y:S05]  /*2f00*/  BSYNC B1 ;  /* 0x0000000000017941 */ /* 0x000fea0003800000 */
.L_x_48:
[----:B-----5:R-:W-:Y:S01]  /*2f10*/  IMAD.U32 R21, R104, 0x10000, RZ ;  /* 0x0001000068157824 */ /* 0x020fe200078e00ff */
[----:B------:R-:W-:Y:S01]  /*2f20*/  BSSY B1, `(.L_x_50) ;  /* 0x000000a000017945 */ /* 0x000fe20003800000 */
[----:B------:R-:W-:Y:S02]  /*2f30*/  @P0 IMAD.MOV.U32 R20, RZ, RZ, R94 ;  /* 0x000000ffff140224 */ /* 0x000fe400078e005e */
[----:B------:R-:W-:Y:S01]  /*2f40*/  FMUL R14, R21, R90 ;  /* 0x0000005a150e7220 */ /* 0x000fe20000400000 */
[----:B------:R-:W-:-:S03]  /*2f50*/  @P0 IMAD.MOV.U32 R21, RZ, RZ, R95 ;  /* 0x000000ffff150224 */ /* 0x000fc600078e005f */
[----:B------:R-:W-:-:S05]  /*2f60*/  FFMA R14, R65, R88, R14 ;  /* 0x00000058410e7223 */ /* 0x000fca000000000e */
[----:B------:R-:W-:-:S05]  /*2f70*/  F2FP.BF16.F32.PACK_AB R14, RZ, R14 ;  /* 0x0000000eff0e723e */ /* 0x000fca00000010ff */
[----:B------:R0:W-:Y:S01]  /*2f80*/  @P0 STG.E.U16 desc[UR36][R20.64+0x22], R14 ;  /* 0x0000220e14000986 */ /* 0x0001e2000c101524 */
[----:B------:R-:W-:-:S13]  /*2f90*/  ISETP.GT.AND P0, PT, R3, 0x8, P2 ;  /* 0x000000080300780c */ /* 0x000fda0001704270 */
[----:B0-----:R-:W-:Y:S05]  /*2fa0*/  @!P0 BRA `(.L_x_51) ;  /* 0x0000000000048947 */ /* 0x001fea0003800000 */
[----:B------:R0:W5:Y:S02]  /*2fb0*/  LDG.E.LTC128B.U16 R104, desc[UR36][R56.64+0x20] ;  /* 0x0000202438687981 */ /* 0x000164000c1e1520 */
.L_x_51:
[----:B------:R-:W-:Y:S05]  /*2fc0*/  BSYNC B1 ;  /* 0x0000000000017941 */ /* 0x000fea0003800000 */
.L_x_50:
[----:B-----5:R-:W-:Y:S01]  /*2fd0*/  IMAD.U32 R21, R104, 0x10000, RZ ;  /* 0x0001000068157824 */ /* 0x020fe200078e00ff */
[----:B------:R-:W-:Y:S03]  /*2fe0*/  BSSY B1, `(.L_x_52) ;  /* 0x0000008000017945 */ /* 0x000fe60003800000 */
[----:B------:R-:W-:-:S04]  /*2ff0*/  FMUL R21, R21, R90 ;  /* 0x0000005a15157220 */ /* 0x000fc80000400000 */
[----:B------:R-:W-:-:S05]  /*3000*/  FFMA R21, R66, R88, R21 ;  /* 0x0000005842157223 */ /* 0x000fca0000000015 */
[----:B------:R-:W-:-:S05]  /*3010*/  F2FP.BF16.F32.PACK_AB R21, RZ, R21 ;  /* 0x00000015ff15723e */ /* 0x000fca00000010ff */
[----:B------:R0:W-:Y:S01]  /*3020*/  @P0 STG.E.U16 desc[UR36][R58.64+0x20], R21 ;  /* 0x000020153a000986 */ /* 0x0001e2000c101524 */
[----:B------:R-:W-:-:S13]  /*3030*/  ISETP.GT.AND P0, PT, R3, 0x8, P1 ;  /* 0x000000080300780c */ /* 0x000fda0000f04270 */
[----:B0-----:R-:W-:Y:S05]  /*3040*/  @!P0 BRA `(.L_x_53) ;  /* 0x0000000000048947 */ /* 0x001fea0003800000 */
[----:B------:R0:W5:Y:S02]  /*3050*/  LDG.E.LTC128B.U16 R104, desc[UR36][R56.64+0x22] ;  /* 0x0000222438687981 */ /* 0x000164000c1e1520 */
.L_x_53:
[----:B------:R-:W-:Y:S05]  /*3060*/  BSYNC B1 ;  /* 0x0000000000017941 */ /* 0x000fea0003800000 */
.L_x_52:
[----:B-----5:R-:W-:Y:S01]  /*3070*/  IMAD.U32 R21, R104, 0x10000, RZ ;  /* 0x0001000068157824 */ /* 0x020fe200078e00ff */
[----:B------:R-:W-:Y:S01]  /*3080*/  ISETP.GT.AND P2, PT, R4, 0x18, PT ;  /* 0x000000180400780c */ /* 0x000fe20003f44270 */
[----:B------:R-:W-:Y:S02]  /*3090*/  BSSY B1, `(.L_x_54) ;  /* 0x0000009000017945 */ /* 0x000fe40003800000 */
[----:B------:R-:W-:Y:S01]  /*30a0*/  FMUL R14, R21, R90 ;  /* 0x0000005a150e7220 */ /* 0x000fe20000400000 */
[----:B------:R-:W-:-:S03]  /*30b0*/  P2R R91, PR, RZ, 0x4 ;  /* 0x00000004ff5b7803 */ /* 0x000fc60000000000 */
[----:B------:R-:W-:-:S05]  /*30c0*/  FFMA R14, R67, R88, R14 ;  /* 0x00000058430e7223 */ /* 0x000fca000000000e */
[----:B------:R-:W-:-:S05]  /*30d0*/  F2FP.BF16.F32.PACK_AB R14, RZ, R14 ;  /* 0x0000000eff0e723e */ /* 0x000fca00000010ff */
[----:B------:R0:W-:Y:S01]  /*30e0*/  @P0 STG.E.U16 desc[UR36][R58.64+0x22], R14 ;  /* 0x0000220e3a000986 */ /* 0x0001e2000c101524 */
[----:B------:R-:W-:-:S13]  /*30f0*/  ISETP.GT.AND P0, PT, R3, RZ, P2 ;  /* 0x000000ff0300720c */ /* 0x000fda0001704270 */
[----:B0-----:R-:W-:Y:S05]  /*3100*/  @!P0 BRA `(.L_x_55) ;  /* 0x0000000000048947 */ /* 0x001fea0003800000 */
[----:B------:R0:W5:Y:S02]  /*3110*/  LDG.E.LTC128B.U16 R104, desc[UR36][R8.64+0x30] ;  /* 0x0000302408687981 */ /* 0x000164000c1e1520 */
.L_x_55:
[----:B------:R-:W-:Y:S05]  /*3120*/  BSYNC B1 ;  /* 0x0000000000017941 */ /* 0x000fea0003800000 */
.L_x_54:
[----:B-----5:R-:W-:Y:S01]  /*3130*/  IMAD.U32 R21, R104, 0x10000, RZ ;  /* 0x0001000068157824 */ /* 0x020fe200078e00ff */
[----:B------:R-:W-:Y:S01]  /*3140*/  ISETP.GT.AND P1, PT, R4, 0x19, PT ;  /* 0x000000190400780c */ /* 0x000fe20003f24270 */
[----:B------:R-:W-:Y:S01]  /*3150*/  @P0 IMAD.MOV.U32 R20, RZ, RZ, R94 ;  /* 0x000000ffff140224 */ /* 0x000fe200078e005e */
[----:B------:R-:W-:Y:S01]  /*3160*/  BSSY B1, `(.L_x_56) ;  /* 0x000000b000017945 */ /* 0x000fe20003800000 */
[----:B------:R-:W-:-:S04]  /*3170*/  FMUL R21, R21, R90 ;  /* 0x0000005a15157220 */ /* 0x000fc80000400000 */
[----:B------:R-:W-:Y:S01]  /*3180*/  FFMA R21, R68, R88, R21 ;  /* 0x0000005844157223 */ /* 0x000fe20000000015 */
[----:B------:R-:W-:-:S04]  /*3190*/  P2R R68, PR, RZ, 0x2 ;  /* 0x00000002ff447803 */ /* 0x000fc80000000000 */
[----:B------:R-:W-:-:S04]  /*31a0*/  F2FP.BF16.F32.PACK_AB R21, RZ, R21 ;  /* 0x00000015ff15723e */ /* 0x000fc800000010ff */
[----:B------:R-:W-:Y:S01]  /*31b0*/  PRMT R14, R21, 0x7610, R14 ;  /* 0x00007610150e7816 */ /* 0x000fe2000000000e */
[----:B------:R-:W-:-:S05]  /*31c0*/  @P0 IMAD.MOV.U32 R21, RZ, RZ, R95 ;  /* 0x000000ffff150224 */ /* 0x000fca00078e005f */
[----:B------:R0:W-:Y:S01]  /*31d0*/  @P0 STG.E.U16 desc[UR36][R20.64+0x30], R14 ;  /* 0x0000300e14000986 */ /* 0x0001e2000c101524 */
[----:B------:R-:W-:-:S13]  /*31e0*/  ISETP.GT.AND P0, PT, R3, RZ, P1 ;  /* 0x000000ff0300720c */ /* 0x000fda0000f04270 */
[----:B0-----:R-:W-:Y:S05]  /*31f0*/  @!P0 BRA `(.L_x_57) ;  /* 0x0000000000048947 */ /* 0x001fea0003800000 */
[----:B------:R0:W5:Y:S02]  /*3200*/  LDG.E.LTC128B.U16 R104, desc[UR36][R8.64+0x32] ;  /* 0x0000322408687981 */ /* 0x000164000c1e1520 */
.L_x_57:
[----:B------:R-:W-:Y:S05]  /*3210*/  BSYNC B1 ;  /* 0x0000000000017941 */ /* 0x000fea0003800000 */
.L_x_56:
        /* <DEDUP_REMOVED lines=11> */
.L_x_59:
[----:B------:R-:W-:Y:S05]  /*32d0*/  BSYNC B1 ;  /* 0x0000000000017941 */ /* 0x000fea0003800000 */
.L_x_58:
        /* <DEDUP_REMOVED lines=9> */
.L_x_61:
[----:B------:R-:W-:Y:S05]  /*3370*/  BSYNC B1 ;  /* 0x0000000000017941 */ /* 0x000fea0003800000 */
.L_x_60:
        /* <DEDUP_REMOVED lines=11> */
.L_x_63:
[----:B------:R-:W-:Y:S05]  /*3430*/  BSYNC B1 ;  /* 0x0000000000017941 */ /* 0x000fea0003800000 */
.L_x_62:
[----:B-----5:R-:W-:Y:S01]  /*3440*/  IMAD.U32 R21, R104, 0x10000, RZ ;  /* 0x0001000068157824 */ /* 0x020fe200078e00ff */
[----:B------:R-:W-:Y:S01]  /*3450*/  ISETP.GT.AND P1, PT, R4, 0x21, PT ;  /* 0x000000210400780c */ /* 0x000fe20003f24270 */
[----:B------:R-:W-:Y:S01]  /*3460*/  @P0 IMAD.MOV.U32 R20, RZ, RZ, R94 ;  /* 0x000000ffff140224 */ /* 0x000fe200078e005e */
[----:B------:R-:W-:Y:S01]  /*3470*/  BSSY B1, `(.L_x_64) ;  /* 0x000000b000017945 */ /* 0x000fe20003800000 */
[----:B------:R-:W-:Y:S01]  /*3480*/  FMUL R21, R21, R90 ;  /* 0x0000005a15157220 */ /* 0x000fe20000400000 */
[----:B------:R-:W-:-:S03]  /*3490*/  P2R R70, PR, RZ, 0x2 ;  /* 0x00000002ff467803 */ /* 0x000fc60000000000 */
[----:B------:R-:W-:-:S05]  /*34a0*/  FFMA R21, R72, R88, R21 ;  /* 0x0000005848157223 */ /* 0x000fca0000000015 */
[----:B------:R-:W-:-:S04]  /*34b0*/  F2FP.BF16.F32.PACK_AB R21, RZ, R21 ;  /* 0x00000015ff15723e */ /* 0x000fc800000010ff */
[----:B------:R-:W-:Y:S01]  /*34c0*/  PRMT R14, R21, 0x7610, R14 ;  /* 0x00007610150e7816 */ /* 0x000fe2000000000e */
[----:B------:R-:W-:-:S05]  /*34d0*/  @P0 IMAD.MOV.U32 R21, RZ, RZ, R95 ;  /* 0x000000ffff150224 */ /* 0x000fca00078e005f */
[----:B------:R0:W-:Y:S01]  /*34e0*/  @P0 STG.E.U16 desc[UR36][R20.64+0x40], R14 ;  /* 0x0000400e14000986 */ /* 0x0001e2000c101524 */
[----:B------:R-:W-:-:S13]  /*34f0*/  ISETP.GT.AND P0, PT, R3, RZ, P1 ;  /* 0x000000ff0300720c */ /* 0x000fda0000f04270 */
[----:B0-----:R-:W-:Y:S05]  /*3500*/  @!P0 BRA `(.L_x_65) ;  /* 0x0000000000048947 */ /* 0x001fea0003800000 */
[----:B------:R0:W5:Y:S02]  /*3510*/  LDG.E.LTC128B.U16 R104, desc[UR36][R8.64+0x42] ;  /* 0x0000422408687981 */ /* 0x000164000c1e1520 */
.L_x_65:
[----:B------:R-:W-:Y:S05]  /*3520*/  BSYNC B1 ;  /* 0x0000000000017941 */ /* 0x000fea0003800000 */
.L_x_64:
        /* <DEDUP_REMOVED lines=11> */
.L_x_67:
[----:B------:R-:W-:Y:S05]  /*35e0*/  BSYNC B1 ;  /* 0x0000000000017941 */ /* 0x000fea0003800000 */
.L_x_66:
        /* <DEDUP_REMOVED lines=9> */
.L_x_69:
[----:B------:R-:W-:Y:S05]  /*3680*/  BSYNC B1 ;  /* 0x0000000000017941 */ /* 0x000fea0003800000 */
.L_x_68:
        /* <DEDUP_REMOVED lines=11> */
.L_x_71:
[----:B------:R-:W-:Y:S05]  /*3740*/  BSYNC B1 ;  /* 0x0000000000017941 */ /* 0x000fea0003800000 */
.L_x_70:
[----:B-----5:R-:W-:Y:S01]  /*3750*/  IMAD.U32 R21, R104, 0x10000, RZ ;  /* 0x0001000068157824 */ /* 0x020fe200078e00ff */
[----:B------:R-:W-:Y:S01]  /*3760*/  ISETP.GT.AND P5, PT, R4, 0x29, PT ;  /* 0x000000290400780c */ /* 0x000fe20003fa4270 */
[----:B------:R-:W-:Y:S01]  /*3770*/  @P0 IMAD.MOV.U32 R20, RZ, RZ, R94 ;  /* 0x000000ffff140224 */ /* 0x000fe200078e005e */
[----:B------:R-:W-:Y:S01]  /*3780*/  BSSY B1, `(.L_x_72) ;  /* 0x000000b000017945 */ /* 0x000fe20003800000 */
[----:B------:R-:W-:-:S04]  /*3790*/  FMUL R21, R21, R90 ;  /* 0x0000005a15157220 */ /* 0x000fc80000400000 */
[----:B------:R-:W-:-:S05]  /*37a0*/  FFMA R21, R76, R88, R21 ;  /* 0x000000584c157223 */ /* 0x000fca0000000015 */
[----:B------:R-:W-:-:S04]  /*37b0*/  F2FP.BF16.F32.PACK_AB R21, RZ, R21 ;  /* 0x00000015ff15723e */ /* 0x000fc800000010ff */
[----:B------:R-:W-:Y:S01]  /*37c0*/  PRMT R14, R21, 0x7610, R14 ;  /* 0x00007610150e7816 */ /* 0x000fe2000000000e */
[----:B------:R-:W-:-:S05]  /*37d0*/  @P0 IMAD.MOV.U32 R21, RZ, RZ, R95 ;  /* 0x000000ffff150224 */ /* 0x000fca00078e005f */
[----:B------:R1:W-:Y:S01]  /*37e0*/  @P0 STG.E.U16 desc[UR36][R20.64+0x50], R14 ;  /* 0x0000500e14000986 */ /* 0x0003e2000c101524 */
[----:B------:R-:W-:Y:S02]  /*37f0*/  ISETP.GT.AND P0, PT, R3, RZ, P5 ;  /* 0x000000ff0300720c */ /* 0x000fe40002f04270 */
[----:B-1----:R-:W-:-:S11]  /*3800*/  P2R R14, PR, RZ, 0x20 ;  /* 0x00000020ff0e7803 */ /* 0x002fd60000000000 */
[----:B------:R-:W-:Y:S05]  /*3810*/  @!P0 BRA `(.L_x_73) ;  /* 0x0000000000048947 */ /* 0x000fea0003800000 */
[----:B------:R1:W5:Y:S02]  /*3820*/  LDG.E.LTC128B.U16 R104, desc[UR36][R8.64+0x52] ;  /* 0x0000522408687981 */ /* 0x000364000c1e1520 */
.L_x_73:
[----:B------:R-:W-:Y:S05]  /*3830*/  BSYNC B1 ;  /* 0x0000000000017941 */ /* 0x000fea0003800000 */
.L_x_72:
        /* <DEDUP_REMOVED lines=11> */
.L_x_75:
[----:B------:R-:W-:Y:S05]  /*38f0*/  BSYNC B1 ;  /* 0x0000000000017941 */ /* 0x000fea0003800000 */
.L_x_74:
        /* <DEDUP_REMOVED lines=9> */
.L_x_77:
[----:B------:R-:W-:Y:S05]  /*3990*/  BSYNC B1 ;  /* 0x0000000000017941 */ /* 0x000fea0003800000 */
.L_x_76:
[----:B-----5:R-:W-:Y:S01]  /*39a0*/  IMAD.U32 R21, R104, 0x10000, RZ ;  /* 0x0001000068157824 */ /* 0x020fe200078e00ff */
[----:B------:R-:W-:Y:S01]  /*39b0*/  ISETP.GT.AND P3, PT, R4, 0x30, PT ;  /* 0x000000300400780c */ /* 0x000fe20003f64270 */
[----:B------:R-:W-:Y:S02]  /*39c0*/  BSSY B1, `(.L_x_78) ;  /* 0x0000008000017945 */ /* 0x000fe40003800000 */
[----:B------:R-:W-:-:S04]  /*39d0*/  FMUL R14, R21, R90 ;  /* 0x0000005a150e7220 */ /* 0x000fc80000400000 */
[----:B------:R-:W-:-:S05]  /*39e0*/  FFMA R14, R79, R88, R14 ;  /* 0x000000584f0e7223 */ /* 0x000fca000000000e */
[----:B------:R-:W-:-:S05]  /*39f0*/  F2FP.BF16.F32.PACK_AB R14, RZ, R14 ;  /* 0x0000000eff0e723e */ /* 0x000fca00000010ff */
[----:B------:R0:W-:Y:S01]  /*3a00*/  @P0 STG.E.U16 desc[UR36][R58.64+0x52], R14 ;  /* 0x0000520e3a000986 */ /* 0x0001e2000c101524 */
[----:B------:R-:W-:-:S13]  /*3a10*/  ISETP.GT.AND P0, PT, R3, RZ, P3 ;  /* 0x000000ff0300720c */ /* 0x000fda0001f04270 */
[----:B0-----:R-:W-:Y:S05]  /*3a20*/  @!P0 BRA `(.L_x_79) ;  /* 0x0000000000048947 */ /* 0x001fea0003800000 */
[----:B------:R0:W5:Y:S02]  /*3a30*/  LDG.E.LTC128B.U16 R104, desc[UR36][R8.64+0x60] ;  /* 0x0000602408687981 */ /* 0x000164000c1e1520 */
.L_x_79:
[----:B------:R-:W-:Y:S05]  /*3a40*/  BSYNC B1 ;  /* 0x0000000000017941 */ /* 0x000fea0003800000 */
.L_x_78:
        /* <DEDUP_REMOVED lines=13> */
.L_x_81:
[----:B------:R-:W-:Y:S05]  /*3b20*/  BSYNC B1 ;  /* 0x0000000000017941 */ /* 0x000fea0003800000 */
.L_x_80:
        /* <DEDUP_REMOVED lines=11> */
.L_x_83:
[----:B------:R-:W-:Y:S05]  /*3be0*/  BSYNC B1 ;  /* 0x0000000000017941 */ /* 0x000fea0003800000 */
.L_x_82:
        /* <DEDUP_REMOVED lines=9> */
.L_x_85:
[----:B------:R-:W-:Y:S05]  /*3c80*/  BSYNC B1 ;  /* 0x0000000000017941 */ /* 0x000fea0003800000 */
.L_x_84:
        /* <DEDUP_REMOVED lines=10> */
.L_x_87:
[----:B------:R-:W-:Y:S05]  /*3d30*/  BSYNC B1 ;  /* 0x0000000000017941 */ /* 0x000fea0003800000 */
.L_x_86:
        /* <DEDUP_REMOVED lines=8> */
[----:B------:R-:W-:-:S05]  /*3dc0*/  IADD3 R20, P0, R5, R100, RZ ;  /* 0x0000006405147210 */ /* 0x000fca0007f1e0ff */
[----:B-1----:R-:W-:Y:S01]  /*3dd0*/  IMAD.X R21, R15, 0x1, R101, P0 ;  /* 0x000000010f157824 */ /* 0x002fe200000e0665 */
[----:B------:R-:W-:-:S05]  /*3de0*/  IADD3 R64, P0, R5, R100, RZ ;  /* 0x0000006405407210 */ /* 0x000fca0007f1e0ff */
[----:B------:R-:W-:Y:S01]  /*3df0*/  IMAD.X R65, R15, 0x1, R101, P0 ;  /* 0x000000010f417824 */ /* 0x000fe200000e0665 */
[----:B------:R-:W-:-:S05]  /*3e00*/  IADD3 R14, P0, R5, R94, RZ ;  /* 0x0000005e050e7210 */ /* 0x000fca0007f1e0ff */
[----:B------:R-:W-:Y:S01]  /*3e10*/  IMAD.X R15, R15, 0x1, R95, P0 ;  /* 0x000000010f0f7824 */ /* 0x000fe200000e065f */
[----:B------:R-:W-:-:S04]  /*3e20*/  ISETP.GT.AND P0, PT, R4, 0x39, PT ;  /* 0x000000390400780c */ /* 0x000fc80003f04270 */
[----:B------:R-:W-:-:S13]  /*3e30*/  ISETP.GT.AND P4, PT, R3, RZ, P0 ;  /* 0x000000ff0300720c */ /* 0x000fda0000784270 */
[----:B------:R-:W-:Y:S05]  /*3e40*/  @!P4 BRA `(.L_x_89) ;  /* 0x000000000004c947 */ /* 0x000fea0003800000 */
[----:B------:R1:W5:Y:S02]  /*3e50*/  LDG.E.LTC128B.U16 R104, desc[UR36][R8.64+0x72] ;  /* 0x0000722408687981 */ /* 0x000364000c1e1520 */
.L_x_89:
[----:B------:R-:W-:Y:S05]  /*3e60*/  BSYNC B1 ;  /* 0x0000000000017941 */ /* 0x000fea0003800000 */
.L_x_88:
        /* <DEDUP_REMOVED lines=9> */
.L_x_91:
[----:B------:R-:W-:Y:S05]  /*3f00*/  BSYNC B1 ;  /* 0x0000000000017941 */ /* 0x000fea0003800000 */
.L_x_90:
        /* <DEDUP_REMOVED lines=9> */
.L_x_93:
[----:B------:R-:W-:Y:S05]  /*3fa0*/  BSYNC B1 ;  /* 0x0000000000017941 */ /* 0x000fea0003800000 */
.L_x_92:
[----:B-----5:R-:W-:-:S04]  /*3fb0*/  IMAD.U32 R5, R104, 0x10000, RZ ;  /* 0x0001000068057824 */ /* 0x020fc800078e00ff */
[----:B------:R-:W-:-:S04]  /*3fc0*/  FMUL R4, R5, R90 ;  /* 0x0000005a05047220 */ /* 0x000fc80000400000 */
[----:B------:R-:W-:-:S05]  /*3fd0*/  FFMA R4, R87, R88, R4 ;  /* 0x0000005857047223 */ /* 0x000fca0000000004 */
[----:B------:R-:W-:-:S05]  /*3fe0*/  F2FP.BF16.F32.PACK_AB R4, RZ, R4 ;  /* 0x00000004ff04723e */ /* 0x000fca00000010ff */
[----:B------:R0:W-:Y:S01]  /*3ff0*/  @P4 STG.E.U16 desc[UR36][R58.64+0x72], R4 ;  /* 0x000072043a004986 */ /* 0x0001e2000c101524 */
[----:B------:R-:W-:-:S13]  /*4000*/  ISETP.GT.AND P4, PT, R3, 0x80, P6 ;  /* 0x000000800300780c */ /* 0x000fda0003784270 */
[----:B------:R-:W2:Y:S01]  /*4010*/  @P4 LDG.E.LTC128B.U16 R104, desc[UR36][R62.64] ;  /* 0x000000243e684981 */ /* 0x000ea2000c1e1520 */
[----:B------:R-:W-:Y:S01]  /*4020*/  BSSY B1, `(.L_x_94) ;  /* 0x000000a000017945 */ /* 0x000fe20003800000 */
[----:B--2---:R-:W-:-:S04]  /*4030*/  IMAD.U32 R5, R104, 0x10000, RZ ;  /* 0x0001000068057824 */ /* 0x004fc800078e00ff */
[----:B------:R-:W-:-:S04]  /*4040*/  FMUL R5, R5, R90 ;  /* 0x0000005a05057220 */ /* 0x000fc80000400000 */
[----:B------:R-:W-:-:S05]  /*4050*/  FFMA R5, R24, R88, R5 ;  /* 0x0000005818057223 */ /* 0x000fca0000000005 */
[----:B------:R-:W-:-:S05]  /*4060*/  F2FP.BF16.F32.PACK_AB R5, RZ, R5 ;  /* 0x00000005ff05723e */ /* 0x000fca00000010ff */
[----:B------:R0:W-:Y:S01]  /*4070*/  @P4 STG.E.U16 desc[UR36][R14.64], R5 ;  /* 0x000000050e004986 */ /* 0x0001e2000c101524 */
[----:B------:R-:W-:-:S04]  /*4080*/  ISETP.NE.AND P4, PT, R107, RZ, PT ;  /* 0x000000ff6b00720c */ /* 0x000fc80003f85270 */
[----:B------:R-:W-:-:S13]  /*4090*/  ISETP.GT.AND P4, PT, R3, 0x80, P4 ;  /* 0x000000800300780c */ /* 0x000fda0002784270 */
[----:B0-----:R-:W-:Y:S05]  /*40a0*/  @!P4 BRA `(.L_x_95) ;  /* 0x000000000004c947 */ /* 0x001fea0003800000 */
[----:B------:R0:W5:Y:S02]  /*40b0*/  LDG.E.LTC128B.U16 R104, desc[UR36][R60.64+0x2] ;  /* 0x000002243c687981 */ /* 0x000164000c1e1520 */
.L_x_95:
[----:B------:R-:W-:Y:S05]  /*40c0*/  BSYNC B1 ;  /* 0x0000000000017941 */ /* 0x000fea0003800000 */
.L_x_94:
[----:B-----5:R-:W-:Y:S01]  /*40d0*/  IMAD.U32 R5, R104, 0x10000, RZ ;  /* 0x0001000068057824 */ /* 0x020fe200078e00ff */
[----:B------:R-:W-:Y:S01]  /*40e0*/  ISETP.GT.AND P6, PT, R3, 0x88, P6 ;  /* 0x000000880300780c */ /* 0x000fe200037c4270 */
[----:B------:R-:W-:Y:S02]  /*40f0*/  BSSY B1, `(.L_x_96) ;  /* 0x000000a000017945 */ /* 0x000fe40003800000 */
[----:B------:R-:W-:Y:S01]  /*4100*/  FMUL R4, R5, R90 ;  /* 0x0000005a05047220 */ /* 0x000fe20000400000 */
[----:B------:R-:W-:-:S03]  /*4110*/  @P4 IMAD.MOV.U32 R5, RZ, RZ, R15 ;  /* 0x000000ffff054224 */ /* 0x000fc600078e000f */
[----:B------:R-:W-:-:S05]  /*4120*/  FFMA R4, R25, R88, R4 ;  /* 0x0000005819047223 */ /* 0x000fca0000000004 */
[----:B------:R-:W-:-:S04]  /*4130*/  F2FP.BF16.F32.PACK_AB R4, RZ, R4 ;  /* 0x00000004ff04723e */ /* 0x000fc800000010ff */
[----:B-1-34-:R-:W-:Y:S01]  /*4140*/  PRMT R8, R4, 0x7610, R8 ;  /* 0x0000761004087816 */ /* 0x01afe20000000008 */
[----:B------:R-:W-:-:S05]  /*4150*/  @P4 IMAD.MOV.U32 R4, RZ, RZ, R14 ;  /* 0x000000ffff044224 */ /* 0x000fca00078e000e */
[----:B------:R1:W-:Y:S01]  /*4160*/  @P4 STG.E.U16 desc[UR36][R4.64+0x2], R8 ;  /* 0x0000020804004986 */ /* 0x0003e2000c101524 */
[----:B------:R-:W-:Y:S05]  /*4170*/  @!P6 BRA `(.L_x_97) ;  /* 0x000000000004e947 */ /* 0x000fea0003800000 */
[----:B------:R2:W5:Y:S02]  /*4180*/  LDG.E.LTC128B.U16 R104, desc[UR36][R6.64] ;  /* 0x0000002406687981 */ /* 0x000564000c1e1520 */
.L_x_97:
[----:B------:R-:W-:Y:S05]  /*4190*/  BSYNC B1 ;  /* 0x0000000000017941 */ /* 0x000fea0003800000 */
.L_x_96:
[----:B-1---5:R-:W-:Y:S01]  /*41a0*/  IMAD.U32 R5, R104, 0x10000, RZ ;  /* 0x0001000068057824 */ /* 0x022fe200078e00ff */
[----:B------:R-:W-:Y:S01]  /*41b0*/  ISETP.NE.AND P4, PT, R107, RZ, PT ;  /* 0x000000ff6b00720c */ /* 0x000fe20003f85270 */
[----:B------:R-:W-:Y:S02]  /*41c0*/  BSSY B1, `(.L_x_98) ;  /* 0x0000008000017945 */ /* 0x000fe40003800000 */
[----:B------:R-:W-:Y:S01]  /*41d0*/  FMUL R5, R5, R90 ;  /* 0x0000005a05057220 */ /* 0x000fe20000400000 */
[----:B------:R-:W-:-:S03]  /*41e0*/  ISETP.GT.AND P4, PT, R3, 0x88, P4 ;  /* 0x000000880300780c */ /* 0x000fc60002784270 */
[----:B------:R-:W-:-:S05]  /*41f0*/  FFMA R5, R26, R88, R5 ;  /* 0x000000581a057223 */ /* 0x000fca0000000005 */
[----:B------:R-:W-:-:S05]  /*4200*/  F2FP.BF16.F32.PACK_AB R5, RZ, R5 ;  /* 0x00000005ff05723e */ /* 0x000fca00000010ff */
[----:B------:R1:W-:Y:S01]  /*4210*/  @P6 STG.E.U16 desc[UR36][R20.64], R5 ;  /* 0x0000000514006986 */ /* 0x0003e2000c101524 */
[----:B------:R-:W-:Y:S05]  /*4220*/  @!P4 BRA `(.L_x_99) ;  /* 0x000000000004c947 */ /* 0x000fea0003800000 */
[----:B------:R3:W5:Y:S02]  /*4230*/  LDG.E.LTC128B.U16 R104, desc[UR36][R10.64+0x2] ;  /* 0x000002240a687981 */ /* 0x000764000c1e1520 */
.L_x_99:
[----:B------:R-:W-:Y:S05]  /*4240*/  BSYNC B1 ;  /* 0x0000000000017941 */ /* 0x000fea0003800000 */
.L_x_98:
[----:B-1---5:R-:W-:Y:S01]  /*4250*/  IMAD.U32 R5, R104, 0x10000, RZ ;  /* 0x0001000068057824 */ /* 0x022fe200078e00ff */
[----:B------:R-:W-:Y:S01]  /*4260*/  ISETP.NE.AND P6, PT, R108, RZ, PT ;  /* 0x000000ff6c00720c */ /* 0x000fe20003fc5270 */
[----:B------:R-:W-:Y:S02]  /*4270*/  BSSY B1, `(.L_x_100) ;  /* 0x0000008000017945 */ /* 0x000fe40003800000 */
[----:B------:R-:W-:-:S04]  /*4280*/  FMUL R4, R5, R90 ;  /* 0x0000005a05047220 */ /* 0x000fc80000400000 */
[----:B------:R-:W-:-:S05]  /*4290*/  FFMA R4, R27, R88, R4 ;  /* 0x000000581b047223 */ /* 0x000fca0000000004 */
[----:B------:R-:W-:-:S05]  /*42a0*/  F2FP.BF16.F32.PACK_AB R4, RZ, R4 ;  /* 0x00000004ff04723e */ /* 0x000fca00000010ff */
[----:B------:R1:W-:Y:S01]  /*42b0*/  @P4 STG.E.U16 desc[UR36][R64.64+0x2], R4 ;  /* 0x0000020440004986 */ /* 0x0003e2000c101524 */
[----:B------:R-:W-:-:S13]  /*42c0*/  ISETP.GT.AND P4, PT, R3, 0x80, P6 ;  /* 0x000000800300780c */ /* 0x000fda0003784270 */
[----:B-1----:R-:W-:Y:S05]  /*42d0*/  @!P4 BRA `(.L_x_101) ;  /* 0x000000000004c947 */ /* 0x002fea0003800000 */
[----:B------:R1:W5:Y:S02]  /*42e0*/  LDG.E.LTC128B.U16 R104, desc[UR36][R60.64+0x10] ;  /* 0x000010243c687981 */ /* 0x000364000c1e1520 */
.L_x_101:
[----:B------:R-:W-:Y:S05]  /*42f0*/  BSYNC B1 ;  /* 0x0000000000017941 */ /* 0x000fea0003800000 */
.L_x_100:
[----:B-----5:R-:W-:Y:S01]  /*4300*/  IMAD.U32 R5, R104, 0x10000, RZ ;  /* 0x0001000068057824 */ /* 0x020fe200078e00ff */
[----:B------:R-:W-:Y:S01]  /*4310*/  ISETP.NE.AND P6, PT, R109, RZ, PT ;  /* 0x000000ff6d00720c */ /* 0x000fe20003fc5270 */
[----:B------:R-:W-:Y:S01]  /*4320*/  @P4 IMAD.MOV.U32 R4, RZ, RZ, R14 ;  /* 0x000000ffff044224 */ /* 0x000fe200078e000e */
[----:B------:R-:W-:Y:S01]  /*4330*/  BSSY B1, `(.L_x_102) ;  /* 0x000000a000017945 */ /* 0x000fe20003800000 */
[----:B------:R-:W-:-:S04]  /*4340*/  FMUL R5, R5, R90 ;  /* 0x0000005a05057220 */ /* 0x000fc80000400000 */
[----:B------:R-:W-:-:S05]  /*4350*/  FFMA R5, R28, R88, R5 ;  /* 0x000000581c057223 */ /* 0x000fca0000000005 */
[----:B------:R-:W-:-:S04]  /*4360*/  F2FP.BF16.F32.PACK_AB R5, RZ, R5 ;  /* 0x00000005ff05723e */ /* 0x000fc800000010ff */
[----:B--2---:R-:W-:Y:S01]  /*4370*/  PRMT R6, R5, 0x7610, R6 ;  /* 0x0000761005067816 */ /* 0x004fe20000000006 */
[----:B------:R-:W-:-:S05]  /*4380*/  @P4 IMAD.MOV.U32 R5, RZ, RZ, R15 ;  /* 0x000000ffff054224 */ /* 0x000fca00078e000f */
[----:B------:R2:W-:Y:S01]  /*4390*/  @P4 STG.E.U16 desc[UR36][R4.64+0x10], R6 ;  /* 0x0000100604004986 */ /* 0x0005e2000c101524 */
[----:B------:R-:W-:-:S13]  /*43a0*/  ISETP.GT.AND P4, PT, R3, 0x80, P6 ;  /* 0x000000800300780c */ /* 0x000fda0003784270 */
[----:B--2---:R-:W-:Y:S05]  /*43b0*/  @!P4 BRA `(.L_x_103) ;  /* 0x000000000004c947 */ /* 0x004fea0003800000 */
[----:B------:R2:W5:Y:S02]  /*43c0*/  LDG.E.LTC128B.U16 R104, desc[UR36][R60.64+0x12] ;  /* 0x000012243c687981 */ /* 0x000564000c1e1520 */
.L_x_103:
[----:B------:R-:W-:Y:S05]  /*43d0*/  BSYNC B1 ;  /* 0x0000000000017941 */ /* 0x000fea0003800000 */
.L_x_102:
[----:B-----5:R-:W-:Y:S01]  /*43e0*/  IMAD.U32 R5, R104, 0x10000, RZ ;  /* 0x0001000068057824 */ /* 0x020fe200078e00ff */
[----:B------:R-:W-:Y:S03]  /*43f0*/  BSSY B1, `(.L_x_104) ;  /* 0x000000c000017945 */ /* 0x000fe60003800000 */
[----:B------:R-:W-:Y:S01]  /*4400*/  FMUL R4, R5, R90 ;  /* 0x0000005a05047220 */ /* 0x000fe20000400000 */
[----:B------:R-:W-:-:S03]  /*4410*/  @P4 IMAD.MOV.U32 R5, RZ, RZ, R15 ;  /* 0x000000ffff054224 */ /* 0x000fc600078e000f */
[----:B------:R-:W-:-:S05]  /*4420*/  FFMA R4, R29, R88, R4 ;  /* 0x000000581d047223 */ /* 0x000fca0000000004 */
[----:B------:R-:W-:-:S04]  /*4430*/  F2FP.BF16.F32.PACK_AB R4, RZ, R4 ;  /* 0x00000004ff04723e */ /* 0x000fc800000010ff */
[----:B------:R-:W-:Y:S01]  /*4440*/  PRMT R6, R4, 0x7610, R6 ;  /* 0x0000761004067816 */ /* 0x000fe20000000006 */
[----:B------:R-:W-:-:S05]  /*4450*/  @P4 IMAD.MOV.U32 R4, RZ, RZ, R14 ;  /* 0x000000ffff044224 */ /* 0x000fca00078e000e */
[----:B------:R4:W-:Y:S01]  /*4460*/  @P4 STG.E.U16 desc[UR36][R4.64+0x12], R6 ;  /* 0x0000120604004986 */ /* 0x0009e2000c101524 */
[----:B------:R-:W-:-:S04]  /*4470*/  ISETP.NE.AND P4, PT, R108, RZ, PT ;  /* 0x000000ff6c00720c */ /* 0x000fc80003f85270 */
[----:B------:R-:W-:-:S13]  /*4480*/  ISETP.GT.AND P4, PT, R3, 0x88, P4 ;  /* 0x000000880300780c */ /* 0x000fda0002784270 */
[----:B----4-:R-:W-:Y:S05]  /*4490*/  @!P4 BRA `(.L_x_105) ;  /* 0x000000000004c947 */ /* 0x010fea0003800000 */
[----:B------:R4:W5:Y:S02]  /*44a0*/  LDG.E.LTC128B.U16 R104, desc[UR36][R10.64+0x10] ;  /* 0x000010240a687981 */ /* 0x000964000c1e1520 */
.L_x_105:
[----:B------:R-:W-:Y:S05]  /*44b0*/  BSYNC B1 ;  /* 0x0000000000017941 */ /* 0x000fea0003800000 */
.L_x_104:
        /* <DEDUP_REMOVED lines=9> */
.L_x_107:
[----:B------:R-:W-:Y:S05]  /*4550*/  BSYNC B1 ;  /* 0x0000000000017941 */ /* 0x000fea0003800000 */
.L_x_106:
[----:B-----5:R-:W-:Y:S01]  /*4560*/  IMAD.U32 R5, R104, 0x10000, RZ ;  /* 0x0001000068057824 */ /* 0x020fe200078e00ff */
[----:B------:R-:W-:Y:S01]  /*4570*/  ISETP.NE.AND P6, PT, R105, RZ, PT ;  /* 0x000000ff6900720c */ /* 0x000fe20003fc5270 */
[----:B------:R-:W-:Y:S02]  /*4580*/  BSSY B1, `(.L_x_108) ;  /* 0x000000b000017945 */ /* 0x000fe40003800000 */
[----:B------:R-:W-:Y:S01]  /*4590*/  FMUL R4, R5, R90 ;  /* 0x0000005a05047220 */ /* 0x000fe20000400000 */
[----:B------:R-:W-:-:S03]  /*45a0*/  @P4 IMAD.MOV.U32 R5, RZ, RZ, R13 ;  /* 0x000000ffff054224 */ /* 0x000fc600078e000d */
[----:B------:R-:W-:-:S05]  /*45b0*/  FFMA R4, R31, R88, R4 ;  /* 0x000000581f047223 */ /* 0x000fca0000000004 */
[----:B------:R-:W-:-:S04]  /*45c0*/  F2FP.BF16.F32.PACK_AB R4, RZ, R4 ;  /* 0x00000004ff04723e */ /* 0x000fc800000010ff */
[----:B------:R-:W-:Y:S01]  /*45d0*/  PRMT R6, R4, 0x7610, R6 ;  /* 0x0000761004067816 */ /* 0x000fe20000000006 */
[----:B------:R-:W-:-:S05]  /*45e0*/  @P4 IMAD.MOV.U32 R4, RZ, RZ, R12 ;  /* 0x000000ffff044224 */ /* 0x000fca00078e000c */
[----:B------:R0:W-:Y:S01]  /*45f0*/  @P4 STG.E.U16 desc[UR36][R4.64+0x12], R6 ;  /* 0x0000120604004986 */ /* 0x0001e2000c101524 */
[----:B------:R-:W-:-:S13]  /*4600*/  ISETP.GT.AND P4, PT, R3, 0x80, P6 ;  /* 0x000000800300780c */ /* 0x000fda0003784270 */
[----:B0-----:R-:W-:Y:S05]  /*4610*/  @!P4 BRA `(.L_x_109) ;  /* 0x000000000004c947 */ /* 0x001fea0003800000 */
[----:B------:R0:W5:Y:S02]  /*4620*/  LDG.E.LTC128B.U16 R104, desc[UR36][R60.64+0x20] ;  /* 0x000020243c687981 */ /* 0x000164000c1e1520 */
.L_x_109:
[----:B------:R-:W-:Y:S05]  /*4630*/  BSYNC B1 ;  /* 0x0000000000017941 */ /* 0x000fea0003800000 */
.L_x_108:
[----:B-----5:R-:W-:Y:S01]  /*4640*/  IMAD.U32 R5, R104, 0x10000, RZ ;  /* 0x0001000068057824 */ /* 0x020fe200078e00ff */
[----:B------:R-:W-:Y:S01]  /*4650*/  ISETP.NE.AND P6, PT, R89, RZ, PT ;  /* 0x000000ff5900720c */ /* 0x000fe20003fc5270 */
        /* <DEDUP_REMOVED lines=11> */
.L_x_111:
[----:B------:R-:W-:Y:S05]  /*4710*/  BSYNC B1 ;  /* 0x0000000000017941 */ /* 0x000fea0003800000 */
.L_x_110:
        /* <DEDUP_REMOVED lines=11> */
[----:B0-----:R-:W-:Y:S05]  /*47d0*/  @!P4 BRA `(.L_x_113) ;  /* 0x000000000004c947 */ /* 0x001fea0003800000 */
[----:B------:R0:W5:Y:S02]  /*47e0*/  LDG.E.LTC128B.U16 R104, desc[UR36][R10.64+0x20] ;  /* 0x000020240a687981 */ /* 0x000164000c1e1520 */
.L_x_113:
[----:B------:R-:W-:Y:S05]  /*47f0*/  BSYNC B1 ;  /* 0x0000000000017941 */ /* 0x000fea0003800000 */
.L_x_112:
[----:B-----5:R-:W-:Y:S01]  /*4800*/  IMAD.U32 R5, R104, 0x10000, RZ ;  /* 0x0001000068057824 */ /* 0x020fe200078e00ff */
[----:B------:R-:W-:Y:S01]  /*4810*/  BSSY B1, `(.L_x_114) ;  /* 0x000000b000017945 */ /* 0x000fe20003800000 */
[----:B------:R-:W-:Y:S02]  /*4820*/  @P4 IMAD.MOV.U32 R4, RZ, RZ, R12 ;  /* 0x000000ffff044224 */ /* 0x000fe400078e000c */
        /* <DEDUP_REMOVED lines=9> */
.L_x_115:
[----:B------:R-:W-:Y:S05]  /*48c0*/  BSYNC B1 ;  /* 0x0000000000017941 */ /* 0x000fea0003800000 */
.L_x_114:
        /* <DEDUP_REMOVED lines=13> */
.L_x_117:
[----:B------:R-:W-:Y:S05]  /*49a0*/  BSYNC B1 ;  /* 0x0000000000017941 */ /* 0x000fea0003800000 */
.L_x_116:
        /* <DEDUP_REMOVED lines=13> */
.L_x_119:
[----:B------:R-:W-:Y:S05]  /*4a80*/  BSYNC B1 ;  /* 0x0000000000017941 */ /* 0x000fea0003800000 */
.L_x_118:
        /* <DEDUP_REMOVED lines=13> */
.L_x_121:
[----:B------:R-:W-:Y:S05]  /*4b60*/  BSYNC B1 ;  /* 0x0000000000017941 */ /* 0x000fea0003800000 */
.L_x_120:
        /* <DEDUP_REMOVED lines=12> */
.L_x_123:
[----:B------:R-:W-:Y:S05]  /*4c30*/  BSYNC B1 ;  /* 0x0000000000017941 */ /* 0x000fea0003800000 */
.L_x_122:
        /* <DEDUP_REMOVED lines=13> */
.L_x_125:
[----:B------:R-:W-:Y:S05]  /*4d10*/  BSYNC B1 ;  /* 0x0000000000017941 */ /* 0x000fea0003800000 */
.L_x_124:
        /* <DEDUP_REMOVED lines=13> */
.L_x_127:
[----:B------:R-:W-:Y:S05]  /*4df0*/  BSYNC B1 ;  /* 0x0000000000017941 */ /* 0x000fea0003800000 */
.L_x_126:
        /* <DEDUP_REMOVED lines=13> */
.L_x_129:
[----:B------:R-:W-:Y:S05]  /*4ed0*/  BSYNC B1 ;  /* 0x0000000000017941 */ /* 0x000fea0003800000 */
.L_x_128:
        /* <DEDUP_REMOVED lines=12> */
.L_x_131:
[----:B------:R-:W-:Y:S05]  /*4fa0*/  BSYNC B1 ;  /* 0x0000000000017941 */ /* 0x000fea0003800000 */
.L_x_130:
        /* <DEDUP_REMOVED lines=13> */
.L_x_133:
[----:B------:R-:W-:Y:S05]  /*5080*/  BSYNC B1 ;  /* 0x0000000000017941 */ /* 0x000fea0003800000 */
.L_x_132:
        /* <DEDUP_REMOVED lines=12> */
.L_x_135:
[----:B------:R-:W-:Y:S05]  /*5150*/  BSYNC B1 ;  /* 0x0000000000017941 */ /* 0x000fea0003800000 */
.L_x_134:
        /* <DEDUP_REMOVED lines=12> */
.L_x_137:
[----:B------:R-:W-:Y:S05]  /*5220*/  BSYNC B1 ;  /* 0x0000000000017941 */ /* 0x000fea0003800000 */
.L_x_136:
[----:B-----5:R-:W-:Y:S01]  /*5230*/  IMAD.U32 R5, R104, 0x10000, RZ ;  /* 0x0001000068057824 */ /* 0x020fe200078e00ff */
[----:B------:R-:W-:Y:S01]  /*5240*/  ISETP.GT.AND P5, PT, R3, 0x88, P5 ;  /* 0x000000880300780c */ /* 0x000fe20002fa4270 */
        /* <DEDUP_REMOVED lines=8> */
[----:B------:R-:W-:Y:S05]  /*52d0*/  @!P5 BRA `(.L_x_139) ;  /* 0x000000000004d947 */ /* 0x000fea0003800000 */
[----:B------:R0:W5:Y:S02]  /*52e0*/  LDG.E.LTC128B.U16 R104, desc[UR36][R10.64+0x52] ;  /* 0x000052240a687981 */ /* 0x000164000c1e1520 */
.L_x_139:
[----:B------:R-:W-:Y:S05]  /*52f0*/  BSYNC B1 ;  /* 0x0000000000017941 */ /* 0x000fea0003800000 */
.L_x_138:
[----:B0----5:R-:W-:Y:S01]  /*5300*/  IMAD.U32 R5, R104, 0x10000, RZ ;  /* 0x0001000068057824 */ /* 0x021fe200078e00ff */
[----:B------:R-:W-:Y:S01]  /*5310*/  ISETP.GT.AND P4, PT, R3, 0x80, P3 ;  /* 0x000000800300780c */ /* 0x000fe20001f84270 */
        /* <DEDUP_REMOVED lines=8> */
[----:B------:R-:W-:Y:S05]  /*53a0*/  @!P4 BRA `(.L_x_141) ;  /* 0x000000000004c947 */ /* 0x000fea0003800000 */
[----:B------:R0:W5:Y:S02]  /*53b0*/  LDG.E.LTC128B.U16 R104, desc[UR36][R60.64+0x60] ;  /* 0x000060243c687981 */ /* 0x000164000c1e1520 */
.L_x_141:
[----:B------:R-:W-:Y:S05]  /*53c0*/  BSYNC B1 ;  /* 0x0000000000017941 */ /* 0x000fea0003800000 */
.L_x_140:
[----:B0----5:R-:W-:Y:S01]  /*53d0*/  IMAD.U32 R5, R104, 0x10000, RZ ;  /* 0x0001000068057824 */ /* 0x021fe200078e00ff */
        /* <DEDUP_REMOVED lines=11> */
.L_x_143:
[----:B------:R-:W-:Y:S05]  /*5490*/  BSYNC B1 ;  /* 0x0000000000017941 */ /* 0x000fea0003800000 */
.L_x_142:
        /* <DEDUP_REMOVED lines=12> */
.L_x_145:
[----:B------:R-:W-:Y:S05]  /*5560*/  BSYNC B1 ;  /* 0x0000000000017941 */ /* 0x000fea0003800000 */
.L_x_144:
        /* <DEDUP_REMOVED lines=12> */
.L_x_147:
[----:B------:R-:W-:Y:S05]  /*5630*/  BSYNC B1 ;  /* 0x0000000000017941 */ /* 0x000fea0003800000 */
.L_x_146:
        /* <DEDUP_REMOVED lines=12> */
.L_x_149:
[----:B------:R-:W-:Y:S05]  /*5700*/  BSYNC B1 ;  /* 0x0000000000017941 */ /* 0x000fea0003800000 */
.L_x_148:
        /* <DEDUP_REMOVED lines=12> */
.L_x_151:
[----:B------:R-:W-:Y:S05]  /*57d0*/  BSYNC B1 ;  /* 0x0000000000017941 */ /* 0x000fea0003800000 */
.L_x_150:
        /* <DEDUP_REMOVED lines=9> */
.L_x_153:
[----:B------:R-:W-:Y:S05]  /*5870*/  BSYNC B1 ;  /* 0x0000000000017941 */ /* 0x000fea0003800000 */
.L_x_152:
[----:B-----5:R-:W-:Y:S01]  /*5880*/  IMAD.U32 R5, R104, 0x10000, RZ ;  /* 0x0001000068057824 */ /* 0x020fe200078e00ff */
[----:B------:R-:W-:Y:S01]  /*5890*/  ISETP.GT.AND P0, PT, R3, 0x88, P0 ;  /* 0x000000880300780c */ /* 0x000fe20000704270 */
[----:B0-----:R-:W-:Y:S01]  /*58a0*/  @P1 IMAD.MOV.U32 R4, RZ, RZ, R12 ;  /* 0x000000ffff041224 */ /* 0x001fe200078e000c */
        /* <DEDUP_REMOVED lines=9> */
.L_x_155:
[----:B------:R-:W-:Y:S05]  /*5940*/  BSYNC B1 ;  /* 0x0000000000017941 */ /* 0x000fea0003800000 */
.L_x_154:
[----:B------:R-:W-:Y:S05]  /*5950*/  @!P0 BRA `(.L_x_156) ;  /* 0x0000001400f08947 */ /* 0x000fea0003800000 */
[----:B-----5:R-:W-:-:S04]  /*5960*/  IMAD.U32 R3, R104, 0x10000, RZ ;  /* 0x0001000068037824 */ /* 0x020fc800078e00ff */
[----:B0-----:R-:W-:-:S04]  /*5970*/  FMUL R4, R3, R90 ;  /* 0x0000005a03047220 */ /* 0x001fc80000400000 */
[----:B------:R-:W-:-:S05]  /*5980*/  FFMA R4, R55, R88, R4 ;  /* 0x0000005837047223 */ /* 0x000fca0000000004 */
[----:B------:R-:W-:-:S05]  /*5990*/  F2FP.BF16.F32.PACK_AB R4, RZ, R4 ;  /* 0x00000004ff04723e */ /* 0x000fca00000010ff */
[----:B------:R0:W-:Y:S01]  /*59a0*/  STG.E.U16 desc[UR36][R12.64+0x72], R4 ;  /* 0x000072040c007986 */ /* 0x0001e2000c101524 */
[----:B------:R-:W-:Y:S05]  /*59b0*/  BRA `(.L_x_156) ;  /* 0x0000001400d87947 */ /* 0x000fea0003800000 */
.L_x_33:
[----:B------:R-:W-:Y:S01]  /*59c0*/  ULDC.64 UR4, c[0x0][0x5c0] ;  /* 0x0001700000047ab9 */ /* 0x000fe20000000a00 */
[----:B------:R-:W-:Y:S01]  /*59d0*/  ISETP.GT.AND P3, PT, R4, 0x1, PT ;  /* 0x000000010400780c */ /* 0x000fe20003f64270 */
[-C--:B------:R-:W-:Y:S01]  /*59e0*/  FMUL R56, R56, R88.reuse ;  /* 0x0000005838387220 */ /* 0x080fe20000400000 */
[----:B------:R-:W-:Y:S01]  /*59f0*/  LEA R14, P1, R104, UR4, 0x1 ;  /* 0x00000004680e7c11 */ /* 0x000fe2000f8208ff */
[-C--:B------:R-:W-:Y:S01]  /*5a00*/  FMUL R57, R57, R88.reuse ;  /* 0x0000005839397220 */ /* 0x080fe20000400000 */
[----:B------:R-:W-:Y:S01]  /*5a10*/  IMAD.SHL.U32 R7, R12, 0x10, RZ ;  /* 0x000000100c077824 */ /* 0x000fe200078e00ff */
[C---:B------:R-:W-:Y:S01]  /*5a20*/  ISETP.GT.AND P2, PT, R3.reuse, 0x8, P6 ;  /* 0x000000080300780c */ /* 0x040fe20003744270 */
[-C--:B------:R-:W-:Y:S01]  /*5a30*/  FMUL R58, R58, R88.reuse ;  /* 0x000000583a3a7220 */ /* 0x080fe20000400000 */
[----:B------:R-:W-:Y:S01]  /*5a40*/  LEA.HI.X R15, R104, UR5, R95, 0x1, P1 ;  /* 0x00000005680f7c11 */ /* 0x000fe200088f0c5f */
[----:B------:R-:W-:Y:S01]  /*5a50*/  IMAD.SHL.U32 R89, R12, 0x100, RZ ;  /* 0x000001000c597824 */ /* 0x000fe200078e00ff */
[----:B------:R-:W-:Y:S01]  /*5a60*/  ISETP.GT.AND P1, PT, R3, RZ, P3 ;  /* 0x000000ff0300720c */ /* 0x000fe20001f24270 */
[----:B------:R-:W-:Y:S01]  /*5a70*/  FMUL R59, R59, R88 ;  /* 0x000000583b3b7220 */ /* 0x000fe20000400000 */
[----:B------:R-:W-:Y:S01]  /*5a80*/  F2FP.BF16.F32.PACK_AB R56, RZ, R56 ;  /* 0x00000038ff38723e */ /* 0x000fe200000010ff */
[-C--:B------:R-:W-:Y:S01]  /*5a90*/  FMUL R60, R60, R88.reuse ;  /* 0x000000583c3c7220 */ /* 0x080fe20000400000 */
[----:B------:R-:W-:Y:S01]  /*5aa0*/  F2FP.BF16.F32.PACK_AB R57, RZ, R57 ;  /* 0x00000039ff39723e */ /* 0x000fe200000010ff */
[-C--:B------:R-:W-:Y:S01]  /*5ab0*/  FMUL R61, R61, R88.reuse ;  /* 0x000000583d3d7220 */ /* 0x080fe20000400000 */
[----:B------:R-:W-:Y:S01]  /*5ac0*/  SHF.L.U64.HI R5, R12, 0x4, R13 ;  /* 0x000000040c057819 */ /* 0x000fe2000001020d */
[----:B------:R-:W-:Y:S01]  /*5ad0*/  @P0 STG.E.U16 desc[UR36][R14.64], R56 ;  /* 0x000000380e000986 */ /* 0x000fe2000c101524 */
[----:B------:R-:W-:Y:S01]  /*5ae0*/  PRMT R9, R57, 0x7610, R9 ;  /* 0x0000761039097816 */ /* 0x000fe20000000009 */
[----:B------:R-:W-:Y:S01]  /*5af0*/  FMUL R63, R63, R88 ;  /* 0x000000583f3f7220 */ /* 0x000fe20000400000 */
[----:B------:R-:W-:Y:S01]  /*5b00*/  IADD3 R8, P0, R7, R14, RZ ;  /* 0x0000000e07087210 */ /* 0x000fe20007f1e0ff */
[----:B------:R-:W-:Y:S01]  /*5b10*/  FMUL R62, R62, R88 ;  /* 0x000000583e3e7220 */ /* 0x000fe20000400000 */
[----:B------:R-:W-:Y:S01]  /*5b20*/  F2FP.BF16.F32.PACK_AB R58, RZ, R58 ;  /* 0x0000003aff3a723e */ /* 0x000fe200000010ff */
[--C-:B------:R-:W-:Y:S01]  /*5b30*/  @P1 IMAD.MOV.U32 R10, RZ, RZ, R14.reuse ;  /* 0x000000ffff0a1224 */ /* 0x100fe200078e000e */
[----:B------:R-:W-:Y:S01]  /*5b40*/  SHF.L.U64.HI R57, R12, 0x8, R13 ;  /* 0x000000080c397819 */ /* 0x000fe2000001020d */
[--C-:B------:R-:W-:Y:S01]  /*5b50*/  @P1 IMAD.MOV.U32 R11, RZ, RZ, R15.reuse ;  /* 0x000000ffff0b1224 */ /* 0x100fe200078e000f */
[----:B------:R-:W-:Y:S01]  /*5b60*/  ISETP.GT.AND P4, PT, R4, 0x8, PT ;  /* 0x000000080400780c */ /* 0x000fe20003f84270 */
[-C--:B------:R-:W-:Y:S01]  /*5b70*/  FMUL R64, R64, R88.reuse ;  /* 0x0000005840407220 */ /* 0x080fe20000400000 */
[----:B------:R-:W-:Y:S01]  /*5b80*/  F2FP.BF16.F32.PACK_AB R59, RZ, R59 ;  /* 0x0000003bff3b723e */ /* 0x000fe200000010ff */
[----:B------:R-:W-:Y:S01]  /*5b90*/  FMUL R65, R65, R88 ;  /* 0x0000005841417220 */ /* 0x000fe20000400000 */
[----:B------:R0:W-:Y:S01]  /*5ba0*/  @P1 STG.E.U16 desc[UR36][R10.64+0x2], R9 ;  /* 0x000002090a001986 */ /* 0x0001e2000c101524 */
[----:B------:R-:W-:Y:S01]  /*5bb0*/  F2FP.BF16.F32.PACK_AB R60, RZ, R60 ;  /* 0x0000003cff3c723e */ /* 0x000fe200000010ff */
[-C--:B------:R-:W-:Y:S01]  /*5bc0*/  FMUL R66, R66, R88.reuse ;  /* 0x0000005842427220 */ /* 0x080fe20000400000 */
[----:B------:R-:W-:Y:S01]  /*5bd0*/  F2FP.BF16.F32.PACK_AB R61, RZ, R61 ;  /* 0x0000003dff3d723e */ /* 0x000fe200000010ff */
[-C--:B------:R-:W-:Y:S01]  /*5be0*/  FMUL R67, R67, R88.reuse ;  /* 0x0000005843437220 */ /* 0x080fe20000400000 */
[----:B------:R-:W-:Y:S01]  /*5bf0*/  F2FP.BF16.F32.PACK_AB R63, RZ, R63 ;  /* 0x0000003fff3f723e */ /* 0x000fe200000010ff */
[----:B------:R-:W-:Y:S01]  /*5c00*/  FMUL R68, R68, R88 ;  /* 0x0000005844447220 */ /* 0x000fe20000400000 */
[----:B------:R-:W-:Y:S01]  /*5c10*/  F2FP.BF16.F32.PACK_AB R62, RZ, R62 ;  /* 0x0000003eff3e723e */ /* 0x000fe200000010ff */
[----:B------:R-:W-:Y:S01]  /*5c20*/  FMUL R69, R69, R88 ;  /* 0x0000005845457220 */ /* 0x000fe20000400000 */
[----:B------:R-:W-:Y:S01]  /*5c30*/  F2FP.BF16.F32.PACK_AB R64, RZ, R64 ;  /* 0x00000040ff40723e */ /* 0x000fe200000010ff */
[-C--:B------:R-:W-:Y:S01]  /*5c40*/  FMUL R70, R70, R88.reuse ;  /* 0x0000005846467220 */ /* 0x080fe20000400000 */
[----:B------:R-:W-:Y:S01]  /*5c50*/  F2FP.BF16.F32.PACK_AB R65, RZ, R65 ;  /* 0x00000041ff41723e */ /* 0x000fe200000010ff */
[----:B0-----:R-:W-:Y:S01]  /*5c60*/  IMAD.X R9, R5, 0x1, R15, P0 ;  /* 0x0000000105097824 */ /* 0x001fe200000e060f */
[----:B------:R-:W-:Y:S01]  /*5c70*/  ISETP.GT.AND P0, PT, R3, 0x8, P3 ;  /* 0x000000080300780c */ /* 0x000fe20001f04270 */
[-C--:B------:R-:W-:Y:S01]  /*5c80*/  FMUL R71, R71, R88.reuse ;  /* 0x0000005847477220 */ /* 0x080fe20000400000 */
[----:B------:R-:W-:Y:S01]  /*5c90*/  ISETP.GT.AND P3, PT, R4, 0x9, PT ;  /* 0x000000090400780c */ /* 0x000fe20003f64270 */
[----:B------:R-:W-:Y:S01]  /*5ca0*/  FMUL R72, R72, R88 ;  /* 0x0000005848487220 */ /* 0x000fe20000400000 */
[----:B------:R-:W-:Y:S01]  /*5cb0*/  @P2 STG.E.U16 desc[UR36][R8.64], R58 ;  /* 0x0000003a08002986 */ /* 0x000fe2000c101524 */
[----:B------:R-:W-:Y:S01]  /*5cc0*/  IADD3 R6, P1, P2, R89, R14, R7 ;  /* 0x0000000e59067210 */ /* 0x000fe20007a3e007 */
[----:B------:R-:W-:Y:S01]  /*5cd0*/  FMUL R73, R73, R88 ;  /* 0x0000005849497220 */ /* 0x000fe20000400000 */
[----:B------:R-:W-:Y:S01]  /*5ce0*/  F2FP.BF16.F32.PACK_AB R66, RZ, R66 ;  /* 0x00000042ff42723e */ /* 0x000fe200000010ff */
[-C--:B------:R-:W-:Y:S01]  /*5cf0*/  FMUL R74, R74, R88.reuse ;  /* 0x000000584a4a7220 */ /* 0x080fe20000400000 */
[----:B------:R-:W-:Y:S01]  /*5d00*/  IADD3.X R7, R57, R15, R5, P1, P2 ;  /* 0x0000000f39077210 */ /* 0x000fe20000fe4405 */
[-C--:B------:R-:W-:Y:S01]  /*5d10*/  FMUL R75, R75, R88.reuse ;  /* 0x000000584b4b7220 */ /* 0x080fe20000400000 */
[C---:B------:R-:W-:Y:S01]  /*5d20*/  ISETP.GT.AND P1, PT, R3.reuse, RZ, P4 ;  /* 0x000000ff0300720c */ /* 0x040fe20002724270 */
[-C--:B------:R-:W-:Y:S01]  /*5d30*/  FMUL R76, R76, R88.reuse ;  /* 0x000000584c4c7220 */ /* 0x080fe20000400000 */
[----:B------:R-:W-:Y:S01]  /*5d40*/  @P0 STG.E.U16 desc[UR36][R8.64+0x2], R59 ;  /* 0x0000023b08000986 */ /* 0x000fe2000c101524 */
[----:B------:R-:W-:Y:S01]  /*5d50*/  ISETP.GT.AND P0, PT, R3, RZ, P3 ;  /* 0x000000ff0300720c */ /* 0x000fe20001f04270 */
[-C--:B------:R-:W-:Y:S01]  /*5d60*/  FMUL R77, R77, R88.reuse ;  /* 0x000000584d4d7220 */ /* 0x080fe20000400000 */
[----:B------:R-:W-:Y:S01]  /*5d70*/  ISETP.GT.AND P2, PT, R4, 0x11, PT ;  /* 0x000000110400780c */ /* 0x000fe20003f44270 */
[-C--:B------:R-:W-:Y:S01]  /*5d80*/  FMUL R78, R78, R88.reuse ;  /* 0x000000584e4e7220 */ /* 0x080fe20000400000 */
[----:B------:R-:W-:Y:S01]  /*5d90*/  F2FP.BF16.F32.PACK_AB R67, RZ, R67 ;  /* 0x00000043ff43723e */ /* 0x000fe200000010ff */
[----:B------:R-:W-:Y:S01]  /*5da0*/  FMUL R79, R79, R88 ;  /* 0x000000584f4f7220 */ /* 0x000fe20000400000 */
[----:B------:R-:W-:Y:S01]  /*5db0*/  F2FP.BF16.F32.PACK_AB R68, RZ, R68 ;  /* 0x00000044ff44723e */ /* 0x000fe200000010ff */
[-C--:B------:R-:W-:Y:S01]  /*5dc0*/  FMUL R80, R80, R88.reuse ;  /* 0x0000005850507220 */ /* 0x080fe20000400000 */
[----:B------:R-:W-:Y:S01]  /*5dd0*/  F2FP.BF16.F32.PACK_AB R69, RZ, R69 ;  /* 0x00000045ff45723e */ /* 0x000fe200000010ff */
[----:B------:R-:W-:Y:S01]  /*5de0*/  FMUL R81, R81, R88 ;  /* 0x0000005851517220 */ /* 0x000fe20000400000 */
[--C-:B------:R-:W-:Y:S01]  /*5df0*/  @P1 IMAD.MOV.U32 R10, RZ, RZ, R14.reuse ;  /* 0x000000ffff0a1224 */ /* 0x100fe200078e000e */
[----:B------:R-:W-:Y:S01]  /*5e00*/  F2FP.BF16.F32.PACK_AB R70, RZ, R70 ;  /* 0x00000046ff46723e */ /* 0x000fe200000010ff */
[--C-:B------:R-:W-:Y:S01]  /*5e10*/  @P1 IMAD.MOV.U32 R11, RZ, RZ, R15.reuse ;  /* 0x000000ffff0b1224 */ /* 0x100fe200078e000f */
[----:B------:R-:W-:Y:S01]  /*5e20*/  F2FP.BF16.F32.PACK_AB R71, RZ, R71 ;  /* 0x00000047ff47723e */ /* 0x000fe200000010ff */
[----:B------:R-:W-:Y:S01]  /*5e30*/  FMUL R82, R82, R88 ;  /* 0x0000005852527220 */ /* 0x000fe20000400000 */
[----:B------:R-:W-:Y:S01]  /*5e40*/  F2FP.BF16.F32.PACK_AB R72, RZ, R72 ;  /* 0x00000048ff48723e */ /* 0x000fe200000010ff */
[-C--:B------:R-:W-:Y:S01]  /*5e50*/  FMUL R83, R83, R88.reuse ;  /* 0x0000005853537220 */ /* 0x080fe20000400000 */
[----:B------:R0:W-:Y:S01]  /*5e60*/  @P1 STG.E.U16 desc[UR36][R10.64+0x10], R60 ;  /* 0x0000103c0a001986 */ /* 0x0001e2000c101524 */
[----:B------:R-:W-:Y:S01]  /*5e70*/  ISETP.GT.AND P1, PT, R3, 0x8, P4 ;  /* 0x000000080300780c */ /* 0x000fe20002724270 */
[-C--:B------:R-:W-:Y:S01]  /*5e80*/  FMUL R84, R84, R88.reuse ;  /* 0x0000005854547220 */ /* 0x080fe20000400000 */
[----:B------:R-:W-:Y:S01]  /*5e90*/  F2FP.BF16.F32.PACK_AB R73, RZ, R73 ;  /* 0x00000049ff49723e */ /* 0x000fe200000010ff */
[----:B------:R-:W-:Y:S01]  /*5ea0*/  FMUL R85, R85, R88 ;  /* 0x0000005855557220 */ /* 0x000fe20000400000 */
[----:B------:R-:W-:Y:S01]  /*5eb0*/  F2FP.BF16.F32.PACK_AB R74, RZ, R74 ;  /* 0x0000004aff4a723e */ /* 0x000fe200000010ff */
[-C--:B------:R-:W-:Y:S01]  /*5ec0*/  FMUL R86, R86, R88.reuse ;  /* 0x0000005856567220 */ /* 0x080fe20000400000 */
[----:B------:R-:W-:Y:S01]  /*5ed0*/  F2FP.BF16.F32.PACK_AB R75, RZ, R75 ;  /* 0x0000004bff4b723e */ /* 0x000fe200000010ff */
[-C--:B------:R-:W-:Y:S01]  /*5ee0*/  FMUL R87, R87, R88.reuse ;  /* 0x0000005857577220 */ /* 0x080fe20000400000 */
[----:B------:R-:W-:Y:S01]  /*5ef0*/  ISETP.GT.AND P5, PT, R4, 0x28, PT ;  /* 0x000000280400780c */ /* 0x000fe20003fa4270 */
[----:B------:R-:W-:Y:S01]  /*5f00*/  FMUL R24, R24, R88 ;  /* 0x0000005818187220 */ /* 0x000fe20000400000 */
[----:B------:R-:W-:Y:S01]  /*5f10*/  F2FP.BF16.F32.PACK_AB R76, RZ, R76 ;  /* 0x0000004cff4c723e */ /* 0x000fe200000010ff */
[--C-:B0-----:R-:W-:Y:S01]  /*5f20*/  @P0 IMAD.MOV.U32 R10, RZ, RZ, R14.reuse ;  /* 0x000000ffff0a0224 */ /* 0x101fe200078e000e */
[----:B------:R-:W-:Y:S01]  /*5f30*/  ISETP.GT.AND P4, PT, R4, 0x29, PT ;  /* 0x000000290400780c */ /* 0x000fe20003f84270 */
        /* <DEDUP_REMOVED lines=8> */
[C---:B------:R-:W-:Y:S01]  /*5fc0*/  ISETP.GT.AND P3, PT, R4.reuse, 0x10, PT ;  /* 0x000000100400780c */ /* 0x040fe20003f64270 */
[----:B------:R-:W-:Y:S01]  /*5fd0*/  @P1 STG.E.U16 desc[UR36][R8.64+0x10], R62 ;  /* 0x0000103e08001986 */ /* 0x000fe2000c101524 */
        /* <DEDUP_REMOVED lines=8> */
[----:B------:R-:W-:Y:S01]  /*6060*/  F2FP.BF16.F32.PACK_AB R82, RZ, R82 ;  /* 0x00000052ff52723e */ /* 0x000fe200000010ff */
[----:B------:R-:W-:Y:S01]  /*6070*/  @P0 STG.E.U16 desc[UR36][R8.64+0x12], R63 ;  /* 0x0000123f08000986 */ /* 0x000fe2000c101524 */
[----:B------:R-:W-:Y:S01]  /*6080*/  ISETP.GT.AND P0, PT, R3, RZ, P3 ;  /* 0x000000ff0300720c */ /* 0x000fe20001f04270 */
[-C--:B------:R-:W-:Y:S01]  /*6090*/  FMUL R32, R32, R88.reuse ;  /* 0x0000005820207220 */ /* 0x080fe20000400000 */
[----:B------:R-:W-:Y:S01]  /*60a0*/  F2FP.BF16.F32.PACK_AB R83, RZ, R83 ;  /* 0x00000053ff53723e */ /* 0x000fe200000010ff */
[----:B------:R-:W-:Y:S01]  /*60b0*/  FMUL R33, R33, R88 ;  /* 0x0000005821217220 */ /* 0x000fe20000400000 */
[----:B------:R-:W-:Y:S01]  /*60c0*/  F2FP.BF16.F32.PACK_AB R84, RZ, R84 ;  /* 0x00000054ff54723e */ /* 0x000fe200000010ff */
[-C--:B------:R-:W-:Y:S01]  /*60d0*/  FMUL R34, R34, R88.reuse ;  /* 0x0000005822227220 */ /* 0x080fe20000400000 */
[----:B------:R-:W-:Y:S01]  /*60e0*/  P2R R5, PR, RZ, 0x20 ;  /* 0x00000020ff057803 */ /* 0x000fe20000000000 */
[-C--:B------:R-:W-:Y:S01]  /*60f0*/  FMUL R35, R35, R88.reuse ;  /* 0x0000005823237220 */ /* 0x080fe20000400000 */
[----:B------:R-:W-:Y:S01]  /*6100*/  F2FP.BF16.F32.PACK_AB R85, RZ, R85 ;  /* 0x00000055ff55723e */ /* 0x000fe200000010ff */
[----:B------:R-:W-:Y:S01]  /*6110*/  FMUL R36, R36, R88 ;  /* 0x0000005824247220 */ /* 0x000fe20000400000 */
[----:B------:R-:W-:Y:S01]  /*6120*/  F2FP.BF16.F32.PACK_AB R86, RZ, R86 ;  /* 0x00000056ff56723e */ /* 0x000fe200000010ff */
[----:B------:R-:W-:Y:S01]  /*6130*/  FMUL R37, R37, R88 ;  /* 0x0000005825257220 */ /* 0x000fe20000400000 */
[----:B------:R-:W-:Y:S01]  /*6140*/  F2FP.BF16.F32.PACK_AB R87, RZ, R87 ;  /* 0x00000057ff57723e */ /* 0x000fe200000010ff */
[--C-:B0-----:R-:W-:Y:S01]  /*6150*/  @P0 IMAD.MOV.U32 R10, RZ, RZ, R14.reuse ;  /* 0x000000ffff0a0224 */ /* 0x101fe200078e000e */
[----:B------:R-:W-:Y:S01]  /*6160*/  F2FP.BF16.F32.PACK_AB R24, RZ, R24 ;  /* 0x00000018ff18723e */ /* 0x000fe200000010ff */
[--C-:B------:R-:W-:Y:S01]  /*6170*/  @P0 IMAD.MOV.U32 R11, RZ, RZ, R15.reuse ;  /* 0x000000ffff0b0224 */ /* 0x100fe200078e000f */
[----:B------:R-:W-:Y:S01]  /*6180*/  F2FP.BF16.F32.PACK_AB R25, RZ, R25 ;  /* 0x00000019ff19723e */ /* 0x000fe200000010ff */
[----:B------:R-:W-:Y:S01]  /*6190*/  FMUL R38, R38, R88 ;  /* 0x0000005826267220 */ /* 0x000fe20000400000 */
[----:B------:R-:W-:Y:S01]  /*61a0*/  F2FP.BF16.F32.PACK_AB R26, RZ, R26 ;  /* 0x0000001aff1a723e */ /* 0x000fe200000010ff */
[-C--:B------:R-:W-:Y:S01]  /*61b0*/  FMUL R39, R39, R88.reuse ;  /* 0x0000005827277220 */ /* 0x080fe20000400000 */
[----:B------:R0:W-:Y:S01]  /*61c0*/  @P0 STG.E.U16 desc[UR36][R10.64+0x20], R64 ;  /* 0x000020400a000986 */ /* 0x0001e2000c101524 */
[----:B------:R-:W-:Y:S01]  /*61d0*/  ISETP.GT.AND P0, PT, R3, RZ, P2 ;  /* 0x000000ff0300720c */ /* 0x000fe20001704270 */
        /* <DEDUP_REMOVED lines=12> */
[----:B0-----:R-:W-:Y:S01]  /*62a0*/  @P0 IMAD.MOV.U32 R10, RZ, RZ, R14 ;  /* 0x000000ffff0a0224 */ /* 0x001fe200078e000e */
[----:B------:R-:W-:Y:S01]  /*62b0*/  F2FP.BF16.F32.PACK_AB R33, RZ, R33 ;  /* 0x00000021ff21723e */ /* 0x000fe200000010ff */
[----:B------:R-:W-:Y:S01]  /*62c0*/  @P0 IMAD.MOV.U32 R11, RZ, RZ, R15 ;  /* 0x000000ffff0b0224 */ /* 0x000fe200078e000f */
[----:B------:R-:W-:Y:S01]  /*62d0*/  F2FP.BF16.F32.PACK_AB R34, RZ, R34 ;  /* 0x00000022ff22723e */ /* 0x000fe200000010ff */
[-C--:B------:R-:W-:Y:S01]  /*62e0*/  FMUL R46, R46, R88.reuse ;  /* 0x000000582e2e7220 */ /* 0x080fe20000400000 */
[----:B------:R-:W-:Y:S01]  /*62f0*/  F2FP.BF16.F32.PACK_AB R35, RZ, R35 ;  /* 0x00000023ff23723e */ /* 0x000fe200000010ff */
[-C--:B------:R-:W-:Y:S01]  /*6300*/  FMUL R47, R47, R88.reuse ;  /* 0x000000582f2f7220 */ /* 0x080fe20000400000 */
[----:B------:R0:W-:Y:S01]  /*6310*/  @P0 STG.E.U16 desc[UR36][R10.64+0x22], R65 ;  /* 0x000022410a000986 */ /* 0x0001e2000c101524 */
[----:B------:R-:W-:Y:S01]  /*6320*/  ISETP.GT.AND P0, PT, R3, 0x8, P3 ;  /* 0x000000080300780c */ /* 0x000fe20001f04270 */
[-C--:B------:R-:W-:Y:S01]  /*6330*/  FMUL R48, R48, R88.reuse ;  /* 0x0000005830307220 */ /* 0x080fe20000400000 */
[----:B------:R-:W-:Y:S01]  /*6340*/  ISETP.GT.AND P3, PT, R4, 0x30, PT ;  /* 0x000000300400780c */ /* 0x000fe20003f64270 */
        /* <DEDUP_REMOVED lines=11> */
[----:B------:R-:W-:Y:S01]  /*6400*/  ISETP.GT.AND P0, PT, R3, 0x8, P2 ;  /* 0x000000080300780c */ /* 0x000fe20001704270 */
[-C--:B------:R-:W-:Y:S01]  /*6410*/  FMUL R54, R54, R88.reuse ;  /* 0x0000005836367220 */ /* 0x080fe20000400000 */
[----:B------:R-:W-:Y:S01]  /*6420*/  ISETP.GT.AND P2, PT, R4, 0x18, PT ;  /* 0x000000180400780c */ /* 0x000fe20003f44270 */
[----:B------:R-:W-:Y:S01]  /*6430*/  FMUL R55, R55, R88 ;  /* 0x0000005837377220 */ /* 0x000fe20000400000 */
[----:B------:R-:W-:-:S02]  /*6440*/  F2FP.BF16.F32.PACK_AB R41, RZ, R41 ;  /* 0x00000029ff29723e */ /* 0x000fc400000010ff */
[----:B------:R-:W-:Y:S02]  /*6450*/  F2FP.BF16.F32.PACK_AB R42, RZ, R42 ;  /* 0x0000002aff2a723e */ /* 0x000fe400000010ff */
[----:B------:R-:W-:Y:S02]  /*6460*/  F2FP.BF16.F32.PACK_AB R43, RZ, R43 ;  /* 0x0000002bff2b723e */ /* 0x000fe400000010ff */
[----:B------:R-:W-:Y:S02]  /*6470*/  F2FP.BF16.F32.PACK_AB R44, RZ, R44 ;  /* 0x0000002cff2c723e */ /* 0x000fe400000010ff */
[----:B------:R-:W-:Y:S01]  /*6480*/  F2FP.BF16.F32.PACK_AB R45, RZ, R45 ;  /* 0x0000002dff2d723e */ /* 0x000fe200000010ff */
[----:B------:R-:W-:Y:S01]  /*6490*/  @P0 STG.E.U16 desc[UR36][R8.64+0x22], R67 ;  /* 0x0000224308000986 */ /* 0x000fe2000c101524 */
[----:B------:R-:W-:Y:S02]  /*64a0*/  ISETP.GT.AND P0, PT, R3, RZ, P2 ;  /* 0x000000ff0300720c */ /* 0x000fe40001704270 */
[----:B------:R-:W-:-:S02]  /*64b0*/  F2FP.BF16.F32.PACK_AB R46, RZ, R46 ;  /* 0x0000002eff2e723e */ /* 0x000fc400000010ff */
[----:B------:R-:W-:Y:S02]  /*64c0*/  F2FP.BF16.F32.PACK_AB R47, RZ, R47 ;  /* 0x0000002fff2f723e */ /* 0x000fe400000010ff */
[----:B------:R-:W-:Y:S02]  /*64d0*/  F2FP.BF16.F32.PACK_AB R48, RZ, R48 ;  /* 0x00000030ff30723e */ /* 0x000fe400000010ff */
[----:B------:R-:W-:Y:S02]  /*64e0*/  F2FP.BF16.F32.PACK_AB R49, RZ, R49 ;  /* 0x00000031ff31723e */ /* 0x000fe400000010ff */
[----:B------:R-:W-:Y:S02]  /*64f0*/  F2FP.BF16.F32.PACK_AB R50, RZ, R50 ;  /* 0x00000032ff32723e */ /* 0x000fe400000010ff */
[----:B------:R-:W-:Y:S01]  /*6500*/  F2FP.BF16.F32.PACK_AB R51, RZ, R51 ;  /* 0x00000033ff33723e */ /* 0x000fe200000010ff */
[----:B0-----:R-:W-:Y:S01]  /*6510*/  @P0 IMAD.MOV.U32 R10, RZ, RZ, R14 ;  /* 0x000000ffff0a0224 */ /* 0x001fe200078e000e */
[----:B------:R-:W-:Y:S01]  /*6520*/  F2FP.BF16.F32.PACK_AB R52, RZ, R52 ;  /* 0x00000034ff34723e */ /* 0x000fe200000010ff */
[----:B------:R-:W-:Y:S01]  /*6530*/  @P0 IMAD.MOV.U32 R11, RZ, RZ, R15 ;  /* 0x000000ffff0b0224 */ /* 0x000fe200078e000f */
[----:B------:R-:W-:-:S02]  /*6540*/  F2FP.BF16.F32.PACK_AB R53, RZ, R53 ;  /* 0x00000035ff35723e */ /* 0x000fc400000010ff */
[----:B------:R-:W-:Y:S02]  /*6550*/  F2FP.BF16.F32.PACK_AB R54, RZ, R54 ;  /* 0x00000036ff36723e */ /* 0x000fe400000010ff */
[----:B------:R0:W-:Y:S01]  /*6560*/  @P0 STG.E.U16 desc[UR36][R10.64+0x30], R68 ;  /* 0x000030440a000986 */ /* 0x0001e2000c101524 */
[----:B------:R-:W-:Y:S02]  /*6570*/  ISETP.GT.AND P0, PT, R3, RZ, P1 ;  /* 0x000000ff0300720c */ /* 0x000fe40000f04270 */
[----:B------:R-:W-:-:S11]  /*6580*/  F2FP.BF16.F32.PACK_AB R55, RZ, R55 ;  /* 0x00000037ff37723e */ /* 0x000fd600000010ff */
[----:B0-----:R-:W-:Y:S02]  /*6590*/  @P0 IMAD.MOV.U32 R10, RZ, RZ, R14 ;  /* 0x000000ffff0a0224 */ /* 0x001fe400078e000e */
[----:B------:R-:W-:-:S05]  /*65a0*/  @P0 IMAD.MOV.U32 R11, RZ, RZ, R15 ;  /* 0x000000ffff0b0224 */ /* 0x000fca00078e000f */
[----:B------:R0:W-:Y:S01]  /*65b0*/  @P0 STG.E.U16 desc[UR36][R10.64+0x32], R69 ;  /* 0x000032450a000986 */ /* 0x0001e2000c101524 */
[----:B------:R-:W-:Y:S02]  /*65c0*/  ISETP.GT.AND P0, PT, R3, 0x8, P2 ;  /* 0x000000080300780c */ /* 0x000fe40001704270 */
[----:B------:R-:W-:-:S11]  /*65d0*/  ISETP.GT.AND P2, PT, R4, 0x20, PT ;  /* 0x000000200400780c */ /* 0x000fd60003f44270 */
[----:B------:R-:W-:Y:S01]  /*65e0*/  @P0 STG.E.U16 desc[UR36][R8.64+0x30], R70 ;  /* 0x0000304608000986 */ /* 0x000fe2000c101524 */
[----:B------:R-:W-:Y:S02]  /*65f0*/  ISETP.GT.AND P0, PT, R3, 0x8, P1 ;  /* 0x000000080300780c */ /* 0x000fe40000f04270 */
[----:B------:R-:W-:-:S11]  /*6600*/  ISETP.GT.AND P1, PT, R4, 0x21, PT ;  /* 0x000000210400780c */ /* 0x000fd60003f24270 */
[----:B------:R-:W-:Y:S01]  /*6610*/  @P0 STG.E.U16 desc[UR36][R8.64+0x32], R71 ;  /* 0x0000324708000986 */ /* 0x000fe2000c101524 */
[----:B------:R-:W-:-:S13]  /*6620*/  ISETP.GT.AND P0, PT, R3, RZ, P2 ;  /* 0x000000ff0300720c */ /* 0x000fda0001704270 */
[----:B0-----:R-:W-:Y:S02]  /*6630*/  @P0 IMAD.MOV.U32 R10, RZ, RZ, R14 ;  /* 0x000000ffff0a0224 */ /* 0x001fe400078e000e */
[----:B------:R-:W-:-:S05]  /*6640*/  @P0 IMAD.MOV.U32 R11, RZ, RZ, R15 ;  /* 0x000000ffff0b0224 */ /* 0x000fca00078e000f */
[----:B------:R0:W-:Y:S01]  /*6650*/  @P0 STG.E.U16 desc[UR36][R10.64+0x40], R72 ;  /* 0x000040480a000986 */ /* 0x0001e2000c101524 */
[----:B------:R-:W-:-:S13]  /*6660*/  ISETP.GT.AND P0, PT, R3, RZ, P1 ;  /* 0x000000ff0300720c */ /* 0x000fda0000f04270 */
[----:B0-----:R-:W-:Y:S02]  /*6670*/  @P0 IMAD.MOV.U32 R10, RZ, RZ, R14 ;  /* 0x000000ffff0a0224 */ /* 0x001fe400078e000e */
[----:B------:R-:W-:-:S05]  /*6680*/  @P0 IMAD.MOV.U32 R11, RZ, RZ, R15 ;  /* 0x000000ffff0b0224 */ /* 0x000fca00078e000f */
[----:B------:R0:W-:Y:S01]  /*6690*/  @P0 STG.E.U16 desc[UR36][R10.64+0x42], R73 ;  /* 0x000042490a000986 */ /* 0x0001e2000c101524 */
[----:B------:R-:W-:Y:S02]  /*66a0*/  ISETP.GT.AND P0, PT, R3, 0x8, P2 ;  /* 0x000000080300780c */ /* 0x000fe40001704270 */
[----:B------:R-:W-:-:S11]  /*66b0*/  ISETP.GT.AND P2, PT, R4, 0x38, PT ;  /* 0x000000380400780c */ /* 0x000fd60003f44270 */
[----:B------:R-:W-:Y:S01]  /*66c0*/  @P0 STG.E.U16 desc[UR36][R8.64+0x40], R74 ;  /* 0x0000404a08000986 */ /* 0x000fe2000c101524 */
[----:B------:R-:W-:-:S13]  /*66d0*/  ISETP.GT.AND P0, PT, R3, 0x8, P1 ;  /* 0x000000080300780c */ /* 0x000fda0000f04270 */
        /* <DEDUP_REMOVED lines=9> */
[----:B------:R-:W-:-:S13]  /*6770*/  ISETP.GT.AND P0, PT, R3, 0x8, P5 ;  /* 0x000000080300780c */ /* 0x000fda0002f04270 */
[----:B------:R-:W-:Y:S01]  /*6780*/  @P0 STG.E.U16 desc[UR36][R8.64+0x50], R78 ;  /* 0x0000504e08000986 */ /* 0x000fe2000c101524 */
[----:B------:R-:W-:-:S13]  /*6790*/  ISETP.GT.AND P0, PT, R3, 0x8, P4 ;  /* 0x000000080300780c */ /* 0x000fda0002704270 */
[----:B------:R-:W-:Y:S01]  /*67a0*/  @P0 STG.E.U16 desc[UR36][R8.64+0x52], R79 ;  /* 0x0000524f08000986 */ /* 0x000fe2000c101524 */
[----:B------:R-:W-:-:S13]  /*67b0*/  ISETP.GT.AND P0, PT, R3, RZ, P3 ;  /* 0x000000ff0300720c */ /* 0x000fda0001f04270 */
[----:B0-----:R-:W-:Y:S02]  /*67c0*/  @P0 IMAD.MOV.U32 R10, RZ, RZ, R14 ;  /* 0x000000ffff0a0224 */ /* 0x001fe400078e000e */
[----:B------:R-:W-:-:S05]  /*67d0*/  @P0 IMAD.MOV.U32 R11, RZ, RZ, R15 ;  /* 0x000000ffff0b0224 */ /* 0x000fca00078e000f */
[----:B------:R0:W-:Y:S01]  /*67e0*/  @P0 STG.E.U16 desc[UR36][R10.64+0x60], R80 ;  /* 0x000060500a000986 */ /* 0x0001e2000c101524 */
[----:B------:R-:W-:-:S04]  /*67f0*/  ISETP.GT.AND P0, PT, R4, 0x31, PT ;  /* 0x000000310400780c */ /* 0x000fc80003f04270 */
        /* <DEDUP_REMOVED lines=8> */
[----:B------:R-:W-:-:S05]  /*6880*/  IADD3 R12, P1, R89, R8, RZ ;  /* 0x00000008590c7210 */ /* 0x000fca0007f3e0ff */
[----:B------:R-:W-:Y:S01]  /*6890*/  IMAD.X R13, R57, 0x1, R9, P1 ;  /* 0x00000001390d7824 */ /* 0x000fe200008e0609 */
[----:B------:R-:W-:-:S13]  /*68a0*/  ISETP.GT.AND P1, PT, R3, RZ, P2 ;  /* 0x000000ff0300720c */ /* 0x000fda0001724270 */
[----:B------:R-:W-:Y:S01]  /*68b0*/  @P1 STG.E.U16 desc[UR36][R14.64+0x70], R84 ;  /* 0x000070540e001986 */ /* 0x000fe2000c101524 */
[----:B------:R-:W-:-:S05]  /*68c0*/  IADD3 R20, P1, R89, R8, RZ ;  /* 0x0000000859147210 */ /* 0x000fca0007f3e0ff */
[----:B------:R-:W-:Y:S01]  /*68d0*/  IMAD.X R21, R57, 0x1, R9, P1 ;  /* 0x0000000139157824 */ /* 0x000fe200008e0609 */
[----:B0-----:R-:W-:-:S05]  /*68e0*/  IADD3 R10, P1, R89, R14, RZ ;  /* 0x0000000e590a7210 */ /* 0x001fca0007f3e0ff */
[----:B------:R-:W-:Y:S01]  /*68f0*/  IMAD.X R11, R57, 0x1, R15, P1 ;  /* 0x00000001390b7824 */ /* 0x000fe200008e060f */
[----:B------:R-:W-:-:S04]  /*6900*/  ISETP.GT.AND P1, PT, R4, 0x39, PT ;  /* 0x000000390400780c */ /* 0x000fc80003f24270 */
[----:B------:R-:W-:-:S13]  /*6910*/  ISETP.GT.AND P5, PT, R3, RZ, P1 ;  /* 0x000000ff0300720c */ /* 0x000fda0000fa4270 */
[----:B------:R-:W-:Y:S01]  /*6920*/  @P5 STG.E.U16 desc[UR36][R14.64+0x72], R85 ;  /* 0x000072550e005986 */ /* 0x000fe2000c101524 */
[----:B------:R-:W-:-:S13]  /*6930*/  ISETP.GT.AND P5, PT, R3, 0x8, P2 ;  /* 0x000000080300780c */ /* 0x000fda00017a4270 */
[----:B------:R-:W-:Y:S01]  /*6940*/  @P5 STG.E.U16 desc[UR36][R8.64+0x70], R86 ;  /* 0x0000705608005986 */ /* 0x000fe2000c101524 */
[----:B------:R-:W-:-:S13]  /*6950*/  ISETP.GT.AND P5, PT, R3, 0x8, P1 ;  /* 0x000000080300780c */ /* 0x000fda0000fa4270 */
[----:B------:R0:W-:Y:S01]  /*6960*/  @P5 STG.E.U16 desc[UR36][R8.64+0x72], R87 ;  /* 0x0000725708005986 */ /* 0x0001e2000c101524 */
[C---:B------:R-:W-:Y:S02]  /*6970*/  ISETP.GT.AND P5, PT, R3.reuse, 0x80, P6 ;  /* 0x000000800300780c */ /* 0x040fe400037a4270 */
[----:B------:R-:W-:-:S11]  /*6980*/  ISETP.GT.AND P6, PT, R3, 0x88, P6 ;  /* 0x000000880300780c */ /* 0x000fd600037c4270 */
[----:B------:R-:W-:Y:S01]  /*6990*/  @P5 STG.E.U16 desc[UR36][R10.64], R24 ;  /* 0x000000180a005986 */ /* 0x000fe2000c101524 */
[----:B------:R-:W-:-:S04]  /*69a0*/  ISETP.GT.AND P5, PT, R4, 0x1, PT ;  /* 0x000000010400780c */ /* 0x000fc80003fa4270 */
[----:B------:R-:W-:-:S13]  /*69b0*/  ISETP.GT.AND P5, PT, R3, 0x80, P5 ;  /* 0x000000800300780c */ /* 0x000fda0002fa4270 */
[----:B0-----:R-:W-:Y:S02]  /*69c0*/  @P5 IMAD.MOV.U32 R8, RZ, RZ, R10 ;  /* 0x000000ffff085224 */ /* 0x001fe400078e000a */
[----:B------:R-:W-:-:S05]  /*69d0*/  @P5 IMAD.MOV.U32 R9, RZ, RZ, R11 ;  /* 0x000000ffff095224 */ /* 0x000fca00078e000b */
[----:B------:R0:W-:Y:S01]  /*69e0*/  @P5 STG.E.U16 desc[UR36][R8.64+0x2], R25 ;  /* 0x0000021908005986 */ /* 0x0001e2000c101524 */
[----:B------:R-:W-:-:S03]  /*69f0*/  ISETP.NE.AND P5, PT, R5, RZ, PT ;  /* 0x000000ff0500720c */ /* 0x000fc60003fa5270 */
[----:B------:R-:W-:Y:S01]  /*6a00*/  @P6 STG.E.U16 desc[UR36][R12.64], R26 ;  /* 0x0000001a0c006986 */ /* 0x000fe2000c101524 */
[----:B------:R-:W-:-:S04]  /*6a10*/  ISETP.GT.AND P6, PT, R4, 0x1, PT ;  /* 0x000000010400780c */ /* 0x000fc80003fc4270 */
[----:B------:R-:W-:-:S13]  /*6a20*/  ISETP.GT.AND P6, PT, R3, 0x88, P6 ;  /* 0x000000880300780c */ /* 0x000fda00037c4270 */
[----:B------:R-:W-:Y:S01]  /*6a30*/  @P6 STG.E.U16 desc[UR36][R20.64+0x2], R27 ;  /* 0x0000021b14006986 */ /* 0x000fe2000c101524 */
[----:B------:R-:W-:-:S04]  /*6a40*/  ISETP.GT.AND P6, PT, R4, 0x8, PT ;  /* 0x000000080400780c */ /* 0x000fc80003fc4270 */
[----:B------:R-:W-:-:S13]  /*6a50*/  ISETP.GT.AND P6, PT, R3, 0x80, P6 ;  /* 0x000000800300780c */ /* 0x000fda00037c4270 */
[----:B0-----:R-:W-:Y:S02]  /*6a60*/  @P6 IMAD.MOV.U32 R8, RZ, RZ, R10 ;  /* 0x000000ffff086224 */ /* 0x001fe400078e000a */
[----:B------:R-:W-:-:S05]  /*6a70*/  @P6 IMAD.MOV.U32 R9, RZ, RZ, R11 ;  /* 0x000000ffff096224 */ /* 0x000fca00078e000b */
[----:B------:R0:W-:Y:S01]  /*6a80*/  @P6 STG.E.U16 desc[UR36][R8.64+0x10], R28 ;  /* 0x0000101c08006986 */ /* 0x0001e2000c101524 */
[----:B------:R-:W-:-:S04]  /*6a90*/  ISETP.GT.AND P6, PT, R4, 0x9, PT ;  /* 0x000000090400780c */ /* 0x000fc80003fc4270 */
[----:B------:R-:W-:-:S13]  /*6aa0*/  ISETP.GT.AND P6, PT, R3, 0x80, P6 ;  /* 0x000000800300780c */ /* 0x000fda00037c4270 */
[----:B0-----:R-:W-:Y:S02]  /*6ab0*/  @P6 IMAD.MOV.U32 R8, RZ, RZ, R10 ;  /* 0x000000ffff086224 */ /* 0x001fe400078e000a */
[----:B------:R-:W-:-:S05]  /*6ac0*/  @P6 IMAD.MOV.U32 R9, RZ, RZ, R11 ;  /* 0x000000ffff096224 */ /* 0x000fca00078e000b */
[----:B------:R0:W-:Y:S01]  /*6ad0*/  @P6 STG.E.U16 desc[UR36][R8.64+0x12], R29 ;  /* 0x0000121d08006986 */ /* 0x0001e2000c101524 */
[----:B------:R-:W-:-:S04]  /*6ae0*/  ISETP.GT.AND P6, PT, R4, 0x8, PT ;  /* 0x000000080400780c */ /* 0x000fc80003fc4270 */
[----:B------:R-:W-:-:S13]  /*6af0*/  ISETP.GT.AND P6, PT, R3, 0x88, P6 ;  /* 0x000000880300780c */ /* 0x000fda00037c4270 */
        /* <DEDUP_REMOVED lines=45> */
[----:B------:R-:W-:Y:S01]  /*6dd0*/  @P6 STG.E.U16 desc[UR36][R8.64+0x42], R41 ;  /* 0x0000422908006986 */ /* 0x000fe2000c101524 */
[----:B------:R-:W-:-:S04]  /*6de0*/  ISETP.GT.AND P6, PT, R4, 0x20, PT ;  /* 0x000000200400780c */ /* 0x000fc80003fc4270 */
[----:B------:R-:W-:-:S13]  /*6df0*/  ISETP.GT.AND P6, PT, R3, 0x88, P6 ;  /* 0x000000880300780c */ /* 0x000fda00037c4270 */
[----:B------:R-:W-:Y:S01]  /*6e00*/  @P6 STG.E.U16 desc[UR36][R6.64+0x40], R42 ;  /* 0x0000402a06006986 */ /* 0x000fe2000c101524 */
[----:B------:R-:W-:-:S04]  /*6e10*/  ISETP.GT.AND P6, PT, R4, 0x21, PT ;  /* 0x000000210400780c */ /* 0x000fc80003fc4270 */
[----:B------:R-:W-:-:S13]  /*6e20*/  ISETP.GT.AND P6, PT, R3, 0x88, P6 ;  /* 0x000000880300780c */ /* 0x000fda00037c4270 */
[----:B------:R-:W-:Y:S02]  /*6e30*/  @P6 IMAD.MOV.U32 R4, RZ, RZ, R6 ;  /* 0x000000ffff046224 */ /* 0x000fe400078e0006 */
[----:B------:R-:W-:-:S05]  /*6e40*/  @P6 IMAD.MOV.U32 R5, RZ, RZ, R7 ;  /* 0x000000ffff056224 */ /* 0x000fca00078e0007 */
[----:B------:R0:W-:Y:S01]  /*6e50*/  @P6 STG.E.U16 desc[UR36][R4.64+0x42], R43 ;  /* 0x0000422b04006986 */ /* 0x0001e2000c101524 */
[C---:B------:R-:W-:Y:S02]  /*6e60*/  ISETP.GT.AND P6, PT, R3.reuse, 0x80, P5 ;  /* 0x000000800300780c */ /* 0x040fe40002fc4270 */
[----:B------:R-:W-:-:S11]  /*6e70*/  ISETP.GT.AND P5, PT, R3, 0x88, P5 ;  /* 0x000000880300780c */ /* 0x000fd60002fa4270 */
[----:B0-----:R-:W-:Y:S02]  /*6e80*/  @P6 IMAD.MOV.U32 R4, RZ, RZ, R10 ;  /* 0x000000ffff046224 */ /* 0x001fe400078e000a */
[----:B------:R-:W-:-:S05]  /*6e90*/  @P6 IMAD.MOV.U32 R5, RZ, RZ, R11 ;  /* 0x000000ffff056224 */ /* 0x000fca00078e000b */
[----:B------:R0:W-:Y:S01]  /*6ea0*/  @P6 STG.E.U16 desc[UR36][R4.64+0x50], R44 ;  /* 0x0000502c04006986 */ /* 0x0001e2000c101524 */
[C---:B------:R-:W-:Y:S02]  /*6eb0*/  ISETP.GT.AND P6, PT, R3.reuse, 0x80, P4 ;  /* 0x000000800300780c */ /* 0x040fe400027c4270 */
[----:B------:R-:W-:-:S11]  /*6ec0*/  ISETP.GT.AND P4, PT, R3, 0x88, P4 ;  /* 0x000000880300780c */ /* 0x000fd60002784270 */
[----:B0-----:R-:W-:Y:S02]  /*6ed0*/  @P6 IMAD.MOV.U32 R4, RZ, RZ, R10 ;  /* 0x000000ffff046224 */ /* 0x001fe400078e000a */
[----:B------:R-:W-:-:S05]  /*6ee0*/  @P6 IMAD.MOV.U32 R5, RZ, RZ, R11 ;  /* 0x000000ffff056224 */ /* 0x000fca00078e000b */
[----:B------:R0:W-:Y:S02]  /*6ef0*/  @P6 STG.E.U16 desc[UR36][R4.64+0x52], R45 ;  /* 0x0000522d04006986 */ /* 0x0001e4000c101524 */
[----:B0-----:R-:W-:Y:S02]  /*6f00*/  @P5 IMAD.MOV.U32 R4, RZ, RZ, R6 ;  /* 0x000000ffff045224 */ /* 0x001fe400078e0006 */
[----:B------:R-:W-:-:S05]  /*6f10*/  @P5 IMAD.MOV.U32 R5, RZ, RZ, R7 ;  /* 0x000000ffff055224 */ /* 0x000fca00078e0007 */
[----:B------:R0:W-:Y:S01]  /*6f20*/  @P5 STG.E.U16 desc[UR36][R4.64+0x50], R46 ;  /* 0x0000502e04005986 */ /* 0x0001e2000c101524 */
[C---:B------:R-:W-:Y:S02]  /*6f30*/  ISETP.GT.AND P5, PT, R3.reuse, 0x80, P3 ;  /* 0x000000800300780c */ /* 0x040fe40001fa4270 */
[----:B------:R-:W-:Y:S01]  /*6f40*/  ISETP.GT.AND P3, PT, R3, 0x88, P3 ;  /* 0x000000880300780c */ /* 0x000fe20001f64270 */
        /* <DEDUP_REMOVED lines=17> */
[----:B------:R0:W-:Y:S02]  /*7060*/  @P3 STG.E.U16 desc[UR36][R4.64+0x60], R50 ;  /* 0x0000603204003986 */ /* 0x0001e4000c101524 */
[----:B0-----:R-:W-:Y:S02]  /*7070*/  @P0 IMAD.MOV.U32 R4, RZ, RZ, R6 ;  /* 0x000000ffff040224 */ /* 0x001fe400078e0006 */
[----:B------:R-:W-:-:S05]  /*7080*/  @P0 IMAD.MOV.U32 R5, RZ, RZ, R7 ;  /* 0x000000ffff050224 */ /* 0x000fca00078e0007 */
[----:B------:R0:W-:Y:S02]  /*7090*/  @P0 STG.E.U16 desc[UR36][R4.64+0x62], R51 ;  /* 0x0000623304000986 */ /* 0x0001e4000c101524 */
[----:B0-----:R-:W-:Y:S02]  /*70a0*/  @P5 IMAD.MOV.U32 R4, RZ, RZ, R10 ;  /* 0x000000ffff045224 */ /* 0x001fe400078e000a */
[----:B------:R-:W-:-:S05]  /*70b0*/  @P5 IMAD.MOV.U32 R5, RZ, RZ, R11 ;  /* 0x000000ffff055224 */ /* 0x000fca00078e000b */
[----:B------:R0:W-:Y:S04]  /*70c0*/  @P5 STG.E.U16 desc[UR36][R4.64+0x70], R52 ;  /* 0x0000703404005986 */ /* 0x0001e8000c101524 */
[----:B------:R1:W-:Y:S01]  /*70d0*/  @P4 STG.E.U16 desc[UR36][R10.64+0x72], R53 ;  /* 0x000072350a004986 */ /* 0x0003e2000c101524 */
[----:B0-----:R-:W-:Y:S02]  /*70e0*/  @P2 IMAD.MOV.U32 R4, RZ, RZ, R6 ;  /* 0x000000ffff042224 */ /* 0x001fe400078e0006 */
[----:B------:R-:W-:-:S05]  /*70f0*/  @P2 IMAD.MOV.U32 R5, RZ, RZ, R7 ;  /* 0x000000ffff052224 */ /* 0x000fca00078e0007 */
[----:B------:R1:W-:Y:S04]  /*7100*/  @P2 STG.E.U16 desc[UR36][R4.64+0x70], R54 ;  /* 0x0000703604002986 */ /* 0x0003e8000c101524 */
[----:B------:R1:W-:Y:S02]  /*7110*/  @P1 STG.E.U16 desc[UR36][R6.64+0x72], R55 ;  /* 0x0000723706001986 */ /* 0x0003e4000c101524 */
.L_x_156:
[----:B------:R-:W-:Y:S05]  /*7120*/  BSYNC B0 ;  /* 0x0000000000007941 */ /* 0x000fea0003800000 */
.L_x_32:
[----:B------:R-:W-:Y:S01]  /*7130*/  ULDC UR4, c[0x0][0xc] ;  /* 0x0000030000047ab9 */ /* 0x000fe20000000800 */
[----:B------:R-:W-:Y:S01]  /*7140*/  ULDC UR5, c[0x0][0x10] ;  /* 0x0000040000057ab9 */ /* 0x000fe20000000800 */
[----:B------:R-:W2:Y:S01]  /*7150*/  LDC R3, c[0x0][0x14] ;  /* 0x00000500ff037b82 */ /* 0x000ea20000000800 */
[----:B------:R-:W-:Y:S01]  /*7160*/  UIMAD.WIDE.U32 UR4, UR4, UR5, URZ ;  /* 0x00000005040472a5 */ /* 0x000fe2000f8e003f */
[----:B------:R-:W-:Y:S02]  /*7170*/  IMAD.MOV.U32 R92, RZ, RZ, -0x1 ;  /* 0xffffffffff5c7424 */ /* 0x000fe400078e00ff */
[----:B------:R-:W-:-:S03]  /*7180*/  IMAD.MOV.U32 R89, RZ, RZ, -0x1 ;  /* 0xffffffffff597424 */ /* 0x000fc600078e00ff */
[----:B--2---:R-:W-:-:S04]  /*7190*/  IMAD.WIDE.U32 R16, R3, UR4, R16 ;  /* 0x0000000403107c25 */ /* 0x004fc8000f8e0010 */
[----:B------:R-:W-:Y:S01]  /*71a0*/  IMAD R3, R3, UR5, RZ ;  /* 0x0000000503037c24 */ /* 0x000fe2000f8e02ff */
[----:B------:R-:W-:Y:S02]  /*71b0*/  ULDC.64 UR4, c[0x0][0x650] ;  /* 0x0001940000047ab9 */ /* 0x000fe40000000a00 */
[----:B------:R-:W-:Y:S01]  /*71c0*/  ISETP.GE.U32.AND P0, PT, R16, UR4, PT ;  /* 0x0000000410007c0c */ /* 0x000fe2000bf06070 */
[--C-:B------:R-:W-:Y:S01]  /*71d0*/  IMAD.IADD R17, R17, 0x1, R3.reuse ;  /* 0x0000000111117824 */ /* 0x100fe200078e0203 */
[----:B------:R-:W-:-:S04]  /*71e0*/  PRMT R3, RZ, 0x7610, R3 ;  /* 0x00007610ff037816 */ /* 0x000fc80000000003 */
[----:B------:R-:W-:-:S13]  /*71f0*/  ISETP.GE.U32.AND.EX P0, PT, R17, UR5, PT, P0 ;  /* 0x0000000511007c0c */ /* 0x000fda000bf06100 */
[----:B------:R-:W-:Y:S05]  /*7200*/  @P0 BRA `(.L_x_157) ;  /* 0x0000000400640947 */ /* 0x000fea0003800000 */
[----:B0-----:R-:W0:Y:S01]  /*7210*/  S2R R12, SR_CTAID.X ;  /* 0x00000000000c7919 */ /* 0x001e220000002500 */
[----:B-1-34-:R-:W1:Y:S01]  /*7220*/  LDC.64 R10, c[0x0][0x628] ;  /* 0x00018a00ff0a7b82 */ /* 0x01ae620000000a00 */
[----:B------:R-:W-:Y:S01]  /*7230*/  ULDC UR4, c[0x0][0x150] ;  /* 0x0000540000047ab9 */ /* 0x000fe20000000800 */
[----:B------:R-:W-:Y:S01]  /*7240*/  IMAD.MOV.U32 R8, RZ, RZ, R16 ;  /* 0x000000ffff087224 */ /* 0x000fe200078e0010 */
[----:B------:R-:W2:Y:S01]  /*7250*/  S2R R24, SR_CTAID.Y ;  /* 0x0000000000187919 */ /* 0x000ea20000002600 */
[----:B------:R-:W-:-:S04]  /*7260*/  IMAD.MOV.U32 R9, RZ, RZ, R17 ;  /* 0x000000ffff097224 */ /* 0x000fc800078e0011 */
[----:B------:R-:W3:Y:S08]  /*7270*/  LDC R21, c[0x0][0x144] ;  /* 0x00005100ff157b82 */ /* 0x000ef00000000800 */
[----:B------:R-:W4:Y:S08]  /*7280*/  LDC R0, c[0x0][0x630] ;  /* 0x00018c00ff007b82 */ /* 0x000f300000000800 */
[----:B------:R-:W2:Y:S01]  /*7290*/  LDC.64 R14, c[0x0][0x620] ;  /* 0x00018800ff0e7b82 */ /* 0x000ea20000000a00 */
[----:B-1----:R-:W-:-:S04]  /*72a0*/  ISETP.NE.U32.AND P0, PT, R10, RZ, PT ;  /* 0x000000ff0a00720c */ /* 0x002fc80003f05070 */
[----:B------:R-:W-:Y:S02]  /*72b0*/  ISETP.NE.AND.EX P0, PT, R11, RZ, PT, P0 ;  /* 0x000000ff0b00720c */ /* 0x000fe40003f05300 */
[----:B0-----:R-:W-:-:S05]  /*72c0*/  I2FP.F32.U32 R3, R12 ;  /* 0x0000000c00037245 */ /* 0x001fca0000201000 */
[----:B------:R-:W-:-:S04]  /*72d0*/  FMUL R3, R3, UR4 ;  /* 0x0000000403037c20 */ /* 0x000fc80008400000 */
[----:B------:R0:W1:Y:S02]  /*72e0*/  F2I.U32.TRUNC.NTZ R20, R3 ;  /* 0x0000000300147305 */ /* 0x000064000020f000 */
[----:B---34-:R-:W-:Y:S05]  /*72f0*/  @!P0 BRA `(.L_x_158) ;  /* 0x0000000000288947 */ /* 0x018fea0003800000 */
[----:B0-----:R-:W0:Y:S02]  /*7300*/  LDC R3, c[0x0][0x634] ;  /* 0x00018d00ff037b82 */ /* 0x001e240000000800 */
        /* <DEDUP_REMOVED lines=9> */
.L_x_158:
[----:B------:R-:W3:Y:S01]  /*73a0*/  LDC.64 R28, c[0x0][0x640] ;  /* 0x00019000ff1c7b82 */ /* 0x000ee20000000a00 */
[-CC-:B------:R-:W-:Y:S01]  /*73b0*/  SHF.R.U64 R89, R8, R0.reuse, R9.reuse ;  /* 0x0000000008597219 */ /* 0x180fe20000001209 */
[----:B-1----:R-:W-:Y:S01]  /*73c0*/  IMAD.MOV R20, RZ, RZ, -R20 ;  /* 0x000000ffff147224 */ /* 0x002fe200078e0a14 */
[----:B------:R-:W-:Y:S01]  /*73d0*/  SHF.R.U32.HI R0, RZ, R0, R9 ;  /* 0x00000000ff007219 */ /* 0x000fe20000011609 */
[----:B------:R-:W-:Y:S01]  /*73e0*/  ULDC UR4, c[0x0][0x154] ;  /* 0x0000550000047ab9 */ /* 0x000fe20000000800 */
[----:B0-----:R-:W-:Y:S01]  /*73f0*/  IADD3 R3, P0, RZ, -R89, RZ ;  /* 0x80000059ff037210 */ /* 0x001fe20007f1e0ff */
[----:B------:R-:W-:Y:S02]  /*7400*/  IMAD R21, R21, R20, R12 ;  /* 0x0000001415157224 */ /* 0x000fe400078e020c */
[----:B------:R-:W0:Y:S01]  /*7410*/  LDC R6, c[0x0][0x618] ;  /* 0x00018600ff067b82 */ /* 0x000e220000000800 */
[----:B------:R-:W-:Y:S02]  /*7420*/  IMAD.MOV.U32 R7, RZ, RZ, 0x1 ;  /* 0x00000001ff077424 */ /* 0x000fe400078e00ff */
[----:B------:R-:W-:-:S04]  /*7430*/  IMAD.X R5, RZ, RZ, ~R0, P0 ;  /* 0x000000ffff057224 */ /* 0x000fc800000e0e00 */
[-C--:B--2---:R-:W-:Y:S01]  /*7440*/  IMAD R0, R5, R14.reuse, RZ ;  /* 0x0000000e05007224 */ /* 0x084fe200078e02ff */
[----:B------:R-:W1:Y:S01]  /*7450*/  LDC R8, c[0x0][0x608] ;  /* 0x00018200ff087b82 */ /* 0x000e620000000800 */
[----:B------:R-:W-:-:S04]  /*7460*/  IMAD.WIDE.U32 R4, R3, R14, R16 ;  /* 0x0000000e03047225 */ /* 0x000fc800078e0010 */
[----:B------:R-:W-:Y:S01]  /*7470*/  IMAD R3, R3, R15, R0 ;  /* 0x0000000f03037224 */ /* 0x000fe200078e0200 */
[----:B------:R-:W-:Y:S02]  /*7480*/  I2FP.F32.U32 R0, R24 ;  /* 0x0000001800007245 */ /* 0x000fe40000201000 */
[----:B------:R-:W2:Y:S01]  /*7490*/  LDC R26, c[0x0][0x658] ;  /* 0x00019600ff1a7b82 */ /* 0x000ea20000000800 */
[----:B------:R-:W-:Y:S01]  /*74a0*/  IMAD.IADD R3, R5, 0x1, R3 ;  /* 0x0000000105037824 */ /* 0x000fe200078e0203 */
[----:B---3--:R-:W-:Y:S01]  /*74b0*/  ISETP.NE.U32.AND P0, PT, R28, RZ, PT ;  /* 0x000000ff1c00720c */ /* 0x008fe20003f05070 */
[----:B------:R-:W-:Y:S01]  /*74c0*/  FMUL R0, R0, UR4 ;  /* 0x0000000400007c20 */ /* 0x000fe20008400000 */
[----:B------:R-:W-:Y:S02]  /*74d0*/  IMAD.MOV.U32 R5, RZ, RZ, -0x1 ;  /* 0xffffffffff057424 */ /* 0x000fe400078e00ff */
[----:B------:R-:W-:Y:S01]  /*74e0*/  ISETP.NE.AND.EX P0, PT, R29, RZ, PT, P0 ;  /* 0x000000ff1d00720c */ /* 0x000fe20003f05300 */
[----:B------:R3:W4:Y:S01]  /*74f0*/  F2I.U32.TRUNC.NTZ R13, R0 ;  /* 0x00000000000d7305 */ /* 0x000722000020f000 */
[----:B------:R-:W3:Y:S01]  /*7500*/  LDC R15, c[0x0][0x148] ;  /* 0x00005200ff0f7b82 */ /* 0x000ee20000000800 */
[----:B0-----:R-:W-:-:S02]  /*7510*/  SHF.R.U64 R12, R4, R6, R3 ;  /* 0x00000006040c7219 */ /* 0x001fc40000001203 */
[----:B------:R-:W-:-:S05]  /*7520*/  SHF.R.U32.HI R3, RZ, R6, R3 ;  /* 0x00000006ff037219 */ /* 0x000fca0000011603 */
[----:B------:R-:W0:Y:S01]  /*7530*/  LDC R20, c[0x0][0x600] ;  /* 0x00018000ff147b82 */ /* 0x000e220000000800 */
[-CC-:B-1----:R-:W-:Y:S02]  /*7540*/  SHF.R.U64 R10, R12, R8.reuse, R3.reuse ;  /* 0x000000080c0a7219 */ /* 0x182fe40000001203 */
[----:B------:R-:W-:-:S05]  /*7550*/  SHF.R.U32.HI R3, RZ, R8, R3 ;  /* 0x00000008ff037219 */ /* 0x000fca0000011603 */
[----:B------:R-:W1:Y:S01]  /*7560*/  LDC R27, c[0x0][0x648] ;  /* 0x00019200ff1b7b82 */ /* 0x000e620000000800 */
[-C--:B--2---:R-:W-:Y:S02]  /*7570*/  SHF.L.U32 R4, R5, R26.reuse, RZ ;  /* 0x0000001a05047219 */ /* 0x084fe400000006ff */
[-CC-:B------:R-:W-:Y:S02]  /*7580*/  SHF.R.U64 R14, R10, R26.reuse, R3.reuse ;  /* 0x0000001a0a0e7219 */ /* 0x180fe40000001203 */
[----:B------:R-:W-:Y:S02]  /*7590*/  SHF.R.U32.HI R5, RZ, R26, R3 ;  /* 0x0000001aff057219 */ /* 0x000fe40000011603 */
[----:B------:R-:W-:Y:S01]  /*75a0*/  LOP3.LUT R25, RZ, R4, RZ, 0x33, !PT ;  /* 0x00000004ff197212 */ /* 0x000fe200078e33ff */
[----:B------:R-:W2:Y:S01]  /*75b0*/  LDC R30, c[0x0][0x638] ;  /* 0x00018e00ff1e7b82 */ /* 0x000ea20000000800 */
[----:B------:R-:W-:Y:S01]  /*75c0*/  SHF.L.U32 R26, R7, R26, RZ ;  /* 0x0000001a071a7219 */ /* 0x000fe200000006ff */
[----:B------:R-:W-:-:S06]  /*75d0*/  IMAD.MOV.U32 R4, RZ, RZ, R14 ;  /* 0x000000ffff047224 */ /* 0x000fcc00078e000e */
[----:B------:R-:W0:Y:S01]  /*75e0*/  LDC R31, c[0x0][0x610] ;  /* 0x00018400ff1f7b82 */ /* 0x000e220000000800 */
[----:B----4-:R-:W-:Y:S05]  /*75f0*/  @!P0 BRA `(.L_x_159) ;  /* 0x0000000000288947 */ /* 0x010fea0003800000 */
        /* <DEDUP_REMOVED lines=10> */
.L_x_159:
[----:B------:R-:W-:Y:S01]  /*76a0*/  ISETP.NE.AND P0, PT, R2, 0x1, PT ;  /* 0x000000010200780c */ /* 0x000fe20003f05270 */
[----:B0-----:R-:W-:Y:S01]  /*76b0*/  VIADD R7, R20, 0xffffffff ;  /* 0xffffffff14077836 */ /* 0x001fe20000000000 */
[----:B-1-3--:R-:W-:Y:S01]  /*76c0*/  SHF.R.U64 R0, R4, R27, R5 ;  /* 0x0000001b04007219 */ /* 0x00afe20000001205 */
[----:B------:R-:W-:Y:S01]  /*76d0*/  IMAD.MOV R13, RZ, RZ, -R13 ;  /* 0x000000ffff0d7224 */ /* 0x000fe200078e0a0d */
[----:B------:R-:W-:Y:S01]  /*76e0*/  LOP3.LUT R5, R10, R25, RZ, 0xc0, !PT ;  /* 0x000000190a057212 */ /* 0x000fe200078ec0ff */
[----:B------:R-:W-:Y:S01]  /*76f0*/  IMAD.MOV.U32 R4, RZ, RZ, 0x1 ;  /* 0x00000001ff047424 */ /* 0x000fe200078e00ff */
[----:B------:R-:W-:Y:S01]  /*7700*/  LOP3.LUT R12, R12, R7, RZ, 0xc0, !PT ;  /* 0x000000070c0c7212 */ /* 0x000fe200078ec0ff */
[----:B------:R-:W-:Y:S02]  /*7710*/  IMAD.MOV R3, RZ, RZ, -R0 ;  /* 0x000000ffff037224 */ /* 0x000fe400078e0a00 */
[----:B------:R-:W-:Y:S02]  /*7720*/  IMAD R0, R26, R0, R5 ;  /* 0x000000001a007224 */ /* 0x000fe400078e0205 */
[----:B--2---:R-:W-:-:S02]  /*7730*/  IMAD R3, R3, R30, R14 ;  /* 0x0000001e03037224 */ /* 0x004fc400078e020e */
[----:B------:R-:W-:Y:S02]  /*7740*/  @P0 IMAD R21, R15, R13, R24 ;  /* 0x0000000d0f150224 */ /* 0x000fe400078e0218 */
[----:B------:R-:W-:Y:S01]  /*7750*/  IMAD R5, R3, R20, R12 ;  /* 0x0000001403057224 */ /* 0x000fe200078e020c */
[----:B------:R-:W-:Y:S01]  /*7760*/  PRMT R3, R4, 0x7610, R3 ;  /* 0x0000761004037816 */ /* 0x000fe20000000003 */
[----:B------:R-:W-:-:S05]  /*7770*/  IMAD R0, R0, R31, R21 ;  /* 0x0000001f00007224 */ /* 0x000fca00078e0215 */
[----:B------:R-:W-:Y:S02]  /*7780*/  SEL R92, R5, R0, !P0 ;  /* 0x00000000055c7207 */ /* 0x000fe40004000000 */
[----:B------:R-:W-:-:S07]  /*7790*/  SEL R0, R0, R5, !P0 ;  /* 0x0000000500007207 */ /* 0x000fce0004000000 */
.L_x_157:
[----:B------:R-:W-:Y:S01]  /*77a0*/  LOP3.LUT P0, RZ, R3, 0xff, RZ, 0xc0, !PT ;  /* 0x000000ff03ff7812 */ /* 0x000fe2000780c0ff */
[----:B------:R-:W-:-:S12]  /*77b0*/  IMAD.MOV.U32 R96, RZ, RZ, R0 ;  /* 0x000000ffff607224 */ /* 0x000fd800078e0000 */
[----:B------:R-:W-:Y:S05]  /*77c0*/  @P0 BRA `(.L_x_160) ;  /* 0xffffff98008c0947 */ /* 0x000fea000383ffff */
[----:B------:R-:W-:Y:S05]  /*77d0*/  EXIT ;  /* 0x000000000000794d */ /* 0x000fea0003800000 */
.L_x_7:
[----:B0-----:R-:W-:Y:S01]  /*77e0*/  ULDC.64 UR4, c[0x0][0x650] ;  /* 0x0001940000047ab9 */ /* 0x001fe20000000a00 */
        /* <DEDUP_REMOVED lines=25> */
.L_x_162:
[----:B------:R-:W0:Y:S01]  /*7980*/  LDC.64 R28, c[0x0][0x640] ;  /* 0x00019000ff1c7b82 */ /* 0x000e220000000a00 */
[-CC-:B------:R-:W-:Y:S01]  /*7990*/  SHF.R.U64 R22, R12, R6.reuse, R13.reuse ;  /* 0x000000060c167219 */ /* 0x180fe2000000120d */
[----:B------:R-:W-:Y:S01]  /*79a0*/  IMAD.MOV.U32 R30, RZ, RZ, 0x1 ;  /* 0x00000001ff1e7424 */ /* 0x000fe200078e00ff */
[----:B------:R-:W-:Y:S02]  /*79b0*/  SHF.R.U32.HI R6, RZ, R6, R13 ;  /* 0x00000006ff067219 */ /* 0x000fe4000001160d */
        /* <DEDUP_REMOVED lines=8> */
[----:B------:R-:W-:Y:S01]  /*7a40*/  IMAD.IADD R9, R9, 0x1, R11 ;  /* 0x0000000109097824 */ /* 0x000fe200078e020b */
[----:B0-----:R-:W-:-:S04]  /*7a50*/  ISETP.NE.U32.AND P0, PT, R28, RZ, PT ;  /* 0x000000ff1c00720c */ /* 0x001fc80003f05070 */
[----:B------:R-:W-:Y:S02]  /*7a60*/  ISETP.NE.AND.EX P0, PT, R29, RZ, PT, P0 ;  /* 0x000000ff1d00720c */ /* 0x000fe40003f05300 */
[----:B------:R-:W0:Y:S01]  /*7a70*/  LDC R20, c[0x0][0x600] ;  /* 0x00018000ff147b82 */ /* 0x000e220000000800 */
[-CC-:B-1----:R-:W-:Y:S01]  /*7a80*/  SHF.R.U64 R14, R8, R10.reuse, R9.reuse ;  /* 0x0000000a080e7219 */ /* 0x182fe20000001209 */
[----:B------:R-:W-:Y:S01]  /*7a90*/  IMAD.MOV.U32 R8, RZ, RZ, -0x1 ;  /* 0xffffffffff087424 */ /* 0x000fe200078e00ff */
[----:B------:R-:W-:-:S05]  /*7aa0*/  SHF.R.U32.HI R9, RZ, R10, R9 ;  /* 0x0000000aff097219 */ /* 0x000fca0000011609 */
[----:B------:R-:W1:Y:S01]  /*7ab0*/  LDC R26, c[0x0][0x648] ;  /* 0x00019200ff1a7b82 */ /* 0x000e620000000800 */
[-CC-:B--2---:R-:W-:Y:S02]  /*7ac0*/  SHF.R.U64 R21, R14, R12.reuse, R9.reuse ;  /* 0x0000000c0e157219 */ /* 0x184fe40000001209 */
[----:B------:R-:W-:-:S05]  /*7ad0*/  SHF.R.U32.HI R6, RZ, R12, R9 ;  /* 0x0000000cff067219 */ /* 0x000fca0000011609 */
[----:B------:R-:W2:Y:S01]  /*7ae0*/  LDC R27, c[0x0][0x638] ;  /* 0x00018e00ff1b7b82 */ /* 0x000ea20000000800 */
[-C--:B---3--:R-:W-:Y:S02]  /*7af0*/  SHF.L.U32 R8, R8, R25.reuse, RZ ;  /* 0x0000001908087219 */ /* 0x088fe400000006ff */
[-CC-:B------:R-:W-:Y:S02]  /*7b00*/  SHF.R.U64 R23, R21, R25.reuse, R6.reuse ;  /* 0x0000001915177219 */ /* 0x180fe40000001206 */
[----:B------:R-:W-:Y:S02]  /*7b10*/  LOP3.LUT R32, RZ, R8, RZ, 0x33, !PT ;  /* 0x00000008ff207212 */ /* 0x000fe400078e33ff */
[----:B------:R-:W-:Y:S01]  /*7b20*/  SHF.R.U32.HI R9, RZ, R25, R6 ;  /* 0x00000019ff097219 */ /* 0x000fe20000011606 */
[----:B------:R-:W3:Y:S01]  /*7b30*/  LDC R31, c[0x0][0x610] ;  /* 0x00018400ff1f7b82 */ /* 0x000ee20000000800 */
[----:B------:R-:W-:Y:S01]  /*7b40*/  IMAD.MOV.U32 R8, RZ, RZ, R23 ;  /* 0x000000ffff087224 */ /* 0x000fe200078e0017 */
[----:B------:R-:W-:Y:S06]  /*7b50*/  @!P0 BRA `(.L_x_163) ;  /* 0x0000000000288947 */ /* 0x000fec0003800000 */
        /* <DEDUP_REMOVED lines=10> */
.L_x_163:
[----:B------:R-:W-:Y:S02]  /*7c00*/  ISETP.NE.AND P0, PT, R2, 0x1, PT ;  /* 0x000000010200780c */ /* 0x000fe40003f05270 */
[----:B-1----:R-:W-:Y:S01]  /*7c10*/  SHF.R.U64 R6, R8, R26, R9 ;  /* 0x0000001a08067219 */ /* 0x002fe20000001209 */
[----:B0-----:R-:W-:Y:S01]  /*7c20*/  VIADD R9, R20, 0xffffffff ;  /* 0xffffffff14097836 */ /* 0x001fe20000000000 */
[----:B------:R-:W-:Y:S02]  /*7c30*/  SHF.L.U32 R30, R30, R25, RZ ;  /* 0x000000191e1e7219 */ /* 0x000fe400000006ff */
[----:B------:R-:W-:Y:S01]  /*7c40*/  LOP3.LUT R5, R21, R32, RZ, 0xc0, !PT ;  /* 0x0000002015057212 */ /* 0x000fe200078ec0ff */
[----:B------:R-:W-:-:S04]  /*7c50*/  IMAD.MOV R8, RZ, RZ, -R6 ;  /* 0x000000ffff087224 */ /* 0x000fc800078e0a06 */
[----:B------:R-:W-:Y:S01]  /*7c60*/  IMAD R6, R30, R6, R5 ;  /* 0x000000061e067224 */ /* 0x000fe200078e0205 */
[----:B------:R-:W-:Y:S01]  /*7c70*/  LOP3.LUT R5, R14, R9, RZ, 0xc0, !PT ;  /* 0x000000090e057212 */ /* 0x000fe200078ec0ff */
[----:B------:R-:W-:Y:S02]  /*7c80*/  @P0 IMAD R3, R7, R24, R4 ;  /* 0x0000001807030224 */ /* 0x000fe400078e0204 */
[----:B--2---:R-:W-:Y:S02]  /*7c90*/  IMAD R4, R8, R27, R23 ;  /* 0x0000001b08047224 */ /* 0x004fe400078e0217 */
[----:B---3--:R-:W-:Y:S02]  /*7ca0*/  IMAD R3, R6, R31, R3 ;  /* 0x0000001f06037224 */ /* 0x008fe400078e0203 */
[----:B------:R-:W-:Y:S02]  /*7cb0*/  IMAD R4, R4, R20, R5 ;  /* 0x0000001404047224 */ /* 0x000fe400078e0205 */
[----:B------:R-:W-:-:S02]  /*7cc0*/  IMAD.MOV.U32 R8, RZ, RZ, 0x1 ;  /* 0x00000001ff087424 */ /* 0x000fc400078e00ff */
[----:B------:R-:W-:Y:S01]  /*7cd0*/  IMAD.MOV.U32 R6, RZ, RZ, R22 ;  /* 0x000000ffff067224 */ /* 0x000fe200078e0016 */
[----:B------:R-:W-:Y:S02]  /*7ce0*/  SEL R21, R4, R3, !P0 ;  /* 0x0000000304157207 */ /* 0x000fe40004000000 */
[----:B------:R-:W-:-:S07]  /*7cf0*/  SEL R20, R3, R4, !P0 ;  /* 0x0000000403147207 */ /* 0x000fce0004000000 */
.L_x_161:
[----:B------:R-:W-:-:S08]  /*7d00*/  NOP ;  /* 0x0000000000007918 */ /* 0x000fd00000000000 */
[----:B------:R-:W0:-:S00]  /*7d10*/  USETMAXREG.DEALLOC.CTAPOOL 0x28 ;  /* 0x00000028000079c8 */ /* 0x000e0000080e0500 */
[----:B0-----:R-:W-:-:S13]  /*7d20*/  ISETP.NE.AND P0, PT, R0, RZ, PT ;  /* 0x000000ff0000720c */ /* 0x001fda0003f05270 */
[----:B------:R-:W-:Y:S05]  /*7d30*/  @P0 EXIT ;  /* 0x000000000000094d */ /* 0x000fea0003800000 */
[----:B------:R-:W-:Y:S01]  /*7d40*/  LOP3.LUT P0, RZ, R8, 0xff, RZ, 0xc0, !PT ;  /* 0x000000ff08ff7812 */ /* 0x000fe2000780c0ff */
[----:B------:R-:W-:Y:S02]  /*7d50*/  IMAD.MOV.U32 R0, RZ, RZ, 0x1 ;  /* 0x00000001ff007424 */ /* 0x000fe400078e00ff */
[----:B------:R-:W-:-:S10]  /*7d60*/  IMAD.MOV.U32 R3, RZ, RZ, RZ ;  /* 0x000000ffff037224 */ /* 0x000fd400078e00ff */
[----:B------:R-:W-:Y:S05]  /*7d70*/  @!P0 BRA `(.L_x_164) ;  /* 0x0000000c00488947 */ /* 0x000fea0003800000 */
[----:B------:R-:W0:Y:S01]  /*7d80*/  LDC R0, c[0x0][0x28c] ;  /* 0x0000a300ff007b82 */ /* 0x000e220000000800 */
[----:B------:R-:W1:Y:S01]  /*7d90*/  S2R R11, SR_CgaCtaId ;  /* 0x00000000000b7919 */ /* 0x000e620000008800 */
[----:B------:R-:W-:Y:S01]  /*7da0*/  ULDC UR5, c[0x0][0x600] ;  /* 0x0001800000057ab9 */ /* 0x000fe20000000800 */
[----:B------:R-:W-:Y:S01]  /*7db0*/  ULDC UR4, c[0x0][0xc] ;  /* 0x0000030000047ab9 */ /* 0x000fe20000000800 */
[----:B------:R-:W-:Y:S01]  /*7dc0*/  UIADD3 UR16, UR5, -0x1, URZ ;  /* 0xffffffff05107890 */ /* 0x000fe2000fffe03f */
[----:B------:R-:W-:Y:S01]  /*7dd0*/  BSSY B0, `(.L_x_164) ;  /* 0x00000cc000007945 */ /* 0x000fe20003800000 */
[----:B------:R-:W-:Y:S01]  /*7de0*/  ULDC UR6, c[0x0][0x658] ;  /* 0x0001960000067ab9 */ /* 0x000fe20000000800 */
[----:B------:R-:W-:Y:S01]  /*7df0*/  ULDC UR5, c[0x0][0x10] ;  /* 0x0000040000057ab9 */ /* 0x000fe20000000800 */
[----:B------:R-:W-:Y:S01]  /*7e00*/  UMOV UR7, 0xffffffff ;  /* 0xffffffff00077882 */ /* 0x000fe20000000000 */
[----:B------:R-:W-:Y:S01]  /*7e10*/  UMOV UR8, 0x1 ;  /* 0x0000000100087882 */ /* 0x000fe20000000000 */
[----:B------:R-:W-:Y:S01]  /*7e20*/  UIMAD.WIDE.U32 UR4, UR4, UR5, URZ ;  /* 0x00000005040472a5 */ /* 0x000fe2000f8e003f */
[----:B------:R-:W-:Y:S01]  /*7e30*/  IMAD.MOV.U32 R9, RZ, RZ, 0x1 ;  /* 0x00000001ff097424 */ /* 0x000fe200078e00ff */
[----:B------:R-:W-:Y:S01]  /*7e40*/  USHF.L.U32 UR7, UR7, UR6, URZ ;  /* 0x0000000607077299 */ /* 0x000fe2000800063f */
[----:B------:R-:W-:Y:S01]  /*7e50*/  LOP3.LUT R13, R19, 0x2, RZ, 0xfc, !PT ;  /* 0x00000002130d7812 */ /* 0x000fe200078efcff */
[----:B------:R-:W-:-:S02]  /*7e60*/  USHF.L.U32 UR18, UR8, UR6, URZ ;  /* 0x0000000608127299 */ /* 0x000fc4000800063f */
[----:B------:R-:W-:Y:S01]  /*7e70*/  ULOP3.LUT UR17, URZ, UR7, URZ, 0x33, !UPT ;  /* 0x000000073f117292 */ /* 0x000fe2000f8e333f */
[----:B------:R-:W-:Y:S01]  /*7e80*/  ULDC UR6, c[0x0][0x14] ;  /* 0x0000050000067ab9 */ /* 0x000fe20000000800 */
[----:B------:R-:W-:Y:S01]  /*7e90*/  ULDC.64 UR22, c[0x0][0x198] ;  /* 0x0000660000167ab9 */ /* 0x000fe20000000a00 */
[----:B------:R-:W-:Y:S02]  /*7ea0*/  UIMAD.WIDE.U32 UR20, UR4, UR6, URZ ;  /* 0x00000006041472a5 */ /* 0x000fe4000f8e003f */
[----:B------:R-:W-:Y:S01]  /*7eb0*/  UIMAD UR13, UR5, UR6, URZ ;  /* 0x00000006050d72a4 */ /* 0x000fe2000f8e023f */
[----:B0-----:R-:W-:-:S03]  /*7ec0*/  VIADD R0, R0, 0x3f ;  /* 0x0000003f00007836 */ /* 0x001fc60000000000 */
[----:B------:R-:W-:Y:S02]  /*7ed0*/  UIADD3 UR13, UR21, UR13, URZ ;  /* 0x0000000d150d7290 */ /* 0x000fe4000fffe03f */
[----:B------:R-:W-:-:S04]  /*7ee0*/  SHF.R.S32.HI R3, RZ, 0x1f, R0 ;  /* 0x0000001fff037819 */ /* 0x000fc80000011400 */
[----:B------:R-:W-:Y:S01]  /*7ef0*/  LEA.HI R8, R3, R0, RZ, 0x6 ;  /* 0x0000000003087211 */ /* 0x000fe200078f30ff */
[C---:B-1----:R-:W-:Y:S02]  /*7f00*/  IMAD.SHL.U32 R10, R11.reuse, 0x20, RZ ;  /* 0x000000200b0a7824 */ /* 0x042fe400078e00ff */
[----:B------:R-:W-:Y:S01]  /*7f10*/  IMAD.SHL.U32 R11, R11, 0x800, RZ ;  /* 0x000008000b0b7824 */ /* 0x000fe200078e00ff */
[----:B------:R-:W-:Y:S01]  /*7f20*/  SHF.R.S32.HI R8, RZ, 0x6, R8 ;  /* 0x00000006ff087819 */ /* 0x000fe20000011408 */
[----:B------:R-:W-:Y:S01]  /*7f30*/  IMAD.MOV.U32 R0, RZ, RZ, 0x1 ;  /* 0x00000001ff007424 */ /* 0x000fe200078e00ff */
[----:B------:R-:W-:Y:S01]  /*7f40*/  LOP3.LUT R10, R10, 0x20, RZ, 0xc0, !PT ;  /* 0x000000200a0a7812 */ /* 0x000fe200078ec0ff */
[----:B------:R-:W-:Y:S01]  /*7f50*/  IMAD.MOV.U32 R3, RZ, RZ, RZ ;  /* 0x000000ffff037224 */ /* 0x000fe200078e00ff */
[----:B------:R-:W-:Y:S01]  /*7f60*/  LOP3.LUT R11, R11, 0x800, RZ, 0xc0, !PT ;  /* 0x000008000b0b7812 */ /* 0x000fe200078ec0ff */
[----:B------:R-:W-:-:S07]  /*7f70*/  VIADD R12, R8, 0x1 ;  /* 0x00000001080c7836 */ /* 0x000fce0000000000 */
.L_x_175:
[----:B------:R-:W-:-:S03]  /*7f80*/  UMOV UR4, 0xffffffff ;  /* 0xffffffff00047882 */ /* 0x000fc60000000000 */
[----:B------:R-:W-:Y:S05]  /*7f90*/  BRA.DIV UR4, `(.L_x_165) ;  /* 0x0000000e04a87947 */ /* 0x000fea000b800000 */
[----:B------:R-:W-:-:S13]  /*7fa0*/  ELECT P6, URZ, PT ;  /* 0x00000000003f782f */ /* 0x000fda00038c0000 */
.L_x_186:
[----:B------:R-:W0:Y:S01]  /*7fb0*/  LDC R4, c[0x0][0x28c] ;  /* 0x0000a300ff047b82 */ /* 0x000e220000000800 */
[----:B------:R-:W-:Y:S01]  /*7fc0*/  BSSY B1, `(.L_x_166) ;  /* 0x0000038000017945 */ /* 0x000fe20003800000 */
[----:B0-----:R-:W-:-:S13]  /*7fd0*/  ISETP.LT.OR P6, PT, R4, 0x1, !P6 ;  /* 0x000000010400780c */ /* 0x001fda00077c1670 */
[----:B------:R-:W-:Y:S05]  /*7fe0*/  @P6 BRA `(.L_x_167) ;  /* 0x0000000000d46947 */ /* 0x000fea0003800000 */
[----:B------:R-:W-:Y:S02]  /*7ff0*/  IMAD R21, R21, 0x40, R10 ;  /* 0x0000004015157824 */ /* 0x000fe400078e020a */
[----:B------:R-:W-:Y:S02]  /*8000*/  IMAD.SHL.U32 R22, R20, 0x100, RZ ;  /* 0x0000010014167824 */ /* 0x000fe400078e00ff */
[----:B------:R-:W-:Y:S02]  /*8010*/  IMAD.MOV.U32 R24, RZ, RZ, RZ ;  /* 0x000000ffff187224 */ /* 0x000fe400078e00ff */
[----:B------:R-:W-:Y:S02]  /*8020*/  IMAD.MOV.U32 R4, RZ, RZ, R12 ;  /* 0x000000ffff047224 */ /* 0x000fe400078e000c */
[----:B------:R-:W-:Y:S02]  /*8030*/  IMAD.MOV.U32 R5, RZ, RZ, R0 ;  /* 0x000000ffff057224 */ /* 0x000fe400078e0000 */
[----:B------:R-:W-:-:S07]  /*8040*/  IMAD.MOV.U32 R14, RZ, RZ, R3 ;  /* 0x000000ffff0e7224 */ /* 0x000fce00078e0003 */
.L_x_170:
[----:B------:R-:W0:Y:S01]  /*8050*/  S2R R20, SR_CgaCtaId ;  /* 0x0000000000147919 */ /* 0x000e220000008800 */
[----:B------:R-:W-:Y:S02]  /*8060*/  MOV R7, 0x400 ;  /* 0x0000040000077802 */ /* 0x000fe40000000f00 */
[----:B------:R-:W-:-:S13]  /*8070*/  LOP3.LUT P1, RZ, R18, 0x7f, RZ, 0xc0, !PT ;  /* 0x0000007f12ff7812 */ /* 0x000fda000782c0ff */
[----:B------:R-:W1:Y:S01]  /*8080*/  @!P1 LDC R15, c[0x0][0x500] ;  /* 0x00014000ff0f9b82 */ /* 0x000e620000000800 */
[----:B0-----:R-:W-:Y:S02]  /*8090*/  LEA R23, R20, R7, 0x18 ;  /* 0x0000000714177211 */ /* 0x001fe400078ec0ff */
[----:B------:R-:W-:-:S03]  /*80a0*/  SHF.L.U32 R7, R5, 0x1f, RZ ;  /* 0x0000001f05077819 */ /* 0x000fc600000006ff */
[----:B------:R-:W-:-:S04]  /*80b0*/  IMAD R20, R14, 0x8, R23 ;  /* 0x000000080e147824 */ /* 0x000fc800078e0217 */
[----:B------:R-:W0:Y:S02]  /*80c0*/  SYNCS.PHASECHK.TRANS64.TRYWAIT P0, [R20+URZ+0x20], R7 ;  /* 0x00002007140075a7 */ /* 0x000e24000800017f */
[----:B01----:R-:W-:Y:S05]  /*80d0*/  @!P0 BRA `(.L_x_168) ;  /* 0x0000000c00788947 */ /* 0x003fea0003800000 */
.L_x_187:
[----:B0-----:R-:W-:Y:S01]  /*80e0*/  PRMT R7, R13, 0x9910, RZ ;  /* 0x000099100d077816 */ /* 0x001fe200000000ff */
[----:B------:R0:W-:Y:S03]  /*80f0*/  @!P1 SYNCS.ARRIVE.TRANS64 RZ, [R20+URZ], R15 ;  /* 0x0000000f14ff99a7 */ /* 0x0001e6000800003f */
[----:B------:R-:W-:-:S13]  /*8100*/  ISETP.NE.AND P0, PT, R7, 0x2, PT ;  /* 0x000000020700780c */ /* 0x000fda0003f05270 */
[----:B0-----:R-:W-:Y:S05]  /*8110*/  @P0 BRA `(.L_x_169) ;  /* 0x0000000000040947 */ /* 0x001fea0003800000 */
[----:B------:R-:W-:Y:S01]  /*8120*/  BPT.TRAP 0x1 ;  /* 0x000000040000795c */ /* 0x000fe20000300000 */
.L_x_169:
[----:B------:R-:W-:Y:S01]  /*8130*/  IMAD R7, R14, 0x1000, R11 ;  /* 0x000010000e077824 */ /* 0x000fe200078e020b */
[----:B------:R-:W-:Y:S01]  /*8140*/  R2UR UR9, R20 ;  /* 0x00000000140972ca */ /* 0x000fe200000e0000 */
[--C-:B------:R-:W-:Y:S01]  /*8150*/  IMAD R15, R14, 0x8000, R23.reuse ;  /* 0x000080000e0f7824 */ /* 0x100fe200078e0217 */
[----:B------:R-:W-:Y:S01]  /*8160*/  UIADD3 UR4, UP0, UR22, 0xf0, URZ ;  /* 0x000000f016047890 */ /* 0x000fe2000ff1e03f */
[----:B------:R-:W-:Y:S01]  /*8170*/  IMAD R7, R7, 0x2, R23 ;  /* 0x0000000207077824 */ /* 0x000fe200078e0217 */
[----:B------:R-:W-:Y:S01]  /*8180*/  R2UR UR11, R22 ;  /* 0x00000000160b72ca */ /* 0x000fe200000e0000 */
[----:B------:R-:W-:Y:S01]  /*8190*/  VIADD R4, R4, 0xffffffff ;  /* 0xffffffff04047836 */ /* 0x000fe20000000000 */
[----:B------:R-:W-:Y:S01]  /*81a0*/  R2UR UR5, R15 ;  /* 0x000000000f0572ca */ /* 0x000fe200000e0000 */
[----:B------:R-:W-:Y:S01]  /*81b0*/  UIADD3 UR24, UP1, UR22, 0x1f0, URZ ;  /* 0x000001f016187890 */ /* 0x000fe2000ff3e03f */
[----:B------:R-:W-:Y:S01]  /*81c0*/  R2UR UR8, R7 ;  /* 0x00000000070872ca */ /* 0x000fe200000e0000 */
[----:B------:R-:W-:Y:S01]  /*81d0*/  VIADD R14, R14, 0x1 ;  /* 0x000000010e0e7836 */ /* 0x000fe20000000000 */
[----:B------:R-:W-:Y:S01]  /*81e0*/  R2UR UR10, R24 ;  /* 0x00000000180a72ca */ /* 0x000fe200000e0000 */
[----:B------:R-:W-:Y:S01]  /*81f0*/  UIADD3.X UR25, URZ, UR23, URZ, UP1, !UPT ;  /* 0x000000173f197290 */ /* 0x000fe20008ffe43f */
[----:B------:R-:W-:Y:S01]  /*8200*/  R2UR UR12, R6 ;  /* 0x00000000060c72ca */ /* 0x000fe200000e0000 */
[----:B------:R-:W-:Y:S01]  /*8210*/  UMOV UR6, 0x0 ;  /* 0x0000000000067882 */ /* 0x000fe20000000000 */
[----:B------:R-:W-:Y:S01]  /*8220*/  R2UR UR19, R21 ;  /* 0x00000000151372ca */ /* 0x000fe200000e0000 */
[----:B------:R-:W-:Y:S01]  /*8230*/  UMOV UR7, 0x10000000 ;  /* 0x1000000000077882 */ /* 0x000fe20000000000 */
[----:B------:R-:W-:Y:S01]  /*8240*/  ISETP.GT.AND P1, PT, R4, 0x1, PT ;  /* 0x000000010400780c */ /* 0x000fe20003f24270 */
[----:B------:R-:W-:Y:S01]  /*8250*/  UMOV UR26, 0x30000 ;  /* 0x00030000001a7882 */ /* 0x000fe20000000000 */
[----:B------:R-:W-:Y:S01]  /*8260*/  ISETP.NE.AND P0, PT, R14, 0x4, PT ;  /* 0x000000040e00780c */ /* 0x000fe20003f05270 */
[----:B------:R-:W-:Y:S01]  /*8270*/  UIADD3 UR14, UR5, 0x100, URZ ;  /* 0x00000100050e7890 */ /* 0x000fe2000fffe03f */
[----:B------:R-:W-:Y:S01]  /*8280*/  VIADD R24, R24, 0x40 ;  /* 0x0000004018187836 */ /* 0x000fe20000000000 */
[----:B------:R-:W-:Y:S01]  /*8290*/  UIADD3.X UR5, URZ, UR23, URZ, UP0, !UPT ;  /* 0x000000173f057290 */ /* 0x000fe200087fe43f */
[----:B------:R-:W-:Y:S01]  /*82a0*/  SEL R20, RZ, 0x1, P0 ;  /* 0x00000001ff147807 */ /* 0x000fe20000000000 */
[----:B------:R-:W-:Y:S01]  /*82b0*/  UIADD3 UR15, UR8, 0x20100, URZ ;  /* 0x00020100080f7890 */ /* 0x000fe2000fffe03f */
[----:B------:R-:W-:-:S02]  /*82c0*/  SEL R14, R14, RZ, P0 ;  /* 0x000000ff0e0e7207 */ /* 0x000fc40000000000 */
[----:B------:R-:W-:Y:S01]  /*82d0*/  UMOV UR8, UR14 ;  /* 0x0000000e00087c82 */ /* 0x000fe20008000000 */
[----:B------:R-:W-:-:S03]  /*82e0*/  LOP3.LUT R5, R5, R20, RZ, 0x3c, !PT ;  /* 0x0000001405057212 */ /* 0x000fc600078e3cff */
[----:B------:R0:W-:Y:S02]  /*82f0*/  UTMALDG.3D [UR8], [UR4], desc[UR6] ;  /* 0x00000608040075b4 */ /* 0x0001e40008011000 */
[----:B0-----:R-:W-:Y:S01]  /*8300*/  UMOV UR8, UR15 ;  /* 0x0000000f00087c82 */ /* 0x001fe20008000000 */
[----:B------:R-:W-:Y:S02]  /*8310*/  UMOV UR11, UR19 ;  /* 0x00000013000b7c82 */ /* 0x000fe40008000000 */
[----:B------:R0:W-:Y:S02]  /*8320*/  UTMALDG.3D.MULTICAST [UR8], [UR24], UR26, desc[UR6] ;  /* 0x00000608180073b4 */ /* 0x0001e4000801181a */
[----:B0-----:R-:W-:Y:S05]  /*8330*/  @P1 BRA `(.L_x_170) ;  /* 0xfffffffc00441947 */ /* 0x001fea000383ffff */
.L_x_167:
[----:B------:R-:W-:Y:S05]  /*8340*/  BSYNC B1 ;  /* 0x0000000000017941 */ /* 0x000fea0003800000 */
.L_x_166:
[----:B------:R-:W-:Y:S01]  /*8350*/  LOP3.LUT P1, RZ, R9, 0xff, RZ, 0xc0, !PT ;  /* 0x000000ff09ff7812 */ /* 0x000fe2000782c0ff */
[----:B------:R-:W-:Y:S01]  /*8360*/  IMAD.IADD R3, R8, 0x1, R3 ;  /* 0x0000000108037824 */ /* 0x000fe200078e0203 */
[----:B------:R-:W-:Y:S01]  /*8370*/  IADD3 R16, P2, R16, UR20, RZ ;  /* 0x0000001410107c10 */ /* 0x000fe2000ff5e0ff */
[----:B------:R-:W-:Y:S01]  /*8380*/  ULDC.64 UR4, c[0x0][0x650] ;  /* 0x0001940000047ab9 */ /* 0x000fe20000000a00 */
[----:B------:R-:W-:Y:S01]  /*8390*/  BSSY B1, `(.L_x_171) ;  /* 0x000006d000017945 */ /* 0x000fe20003800000 */
[----:B------:R-:W-:Y:S01]  /*83a0*/  IMAD.MOV.U32 R20, RZ, RZ, -0x1 ;  /* 0xffffffffff147424 */ /* 0x000fe200078e00ff */
[----:B------:R-:W-:Y:S01]  /*83b0*/  ISETP.GT.U32.AND P0, PT, R3, 0x3, PT ;  /* 0x000000030300780c */ /* 0x000fe20003f04070 */
[----:B------:R-:W-:Y:S01]  /*83c0*/  IMAD.MOV.U32 R21, RZ, RZ, -0x1 ;  /* 0xffffffffff157424 */ /* 0x000fe200078e00ff */
[----:B------:R-:W-:Y:S02]  /*83d0*/  SHF.R.U32.HI R4, RZ, 0x2, R3 ;  /* 0x00000002ff047819 */ /* 0x000fe40000011603 */
[----:B------:R-:W-:-:S02]  /*83e0*/  ISETP.LT.U32.AND P0, PT, R8, 0x4, P0 ;  /* 0x000000040800780c */ /* 0x000fc40000701070 */
[----:B------:R-:W-:Y:S01]  /*83f0*/  IADD3.X R17, R17, UR13, RZ, P2, !PT ;  /* 0x0000000d11117c10 */ /* 0x000fe200097fe4ff */
[----:B------:R-:W0:Y:S01]  /*8400*/  @P1 S2R R6, SR_CgaCtaId ;  /* 0x0000000000061919 */ /* 0x000e220000008800 */
[----:B------:R-:W-:Y:S02]  /*8410*/  @P1 MOV R5, 0x400 ;  /* 0x0000040000051802 */ /* 0x000fe40000000f00 */
[----:B------:R-:W-:Y:S02]  /*8420*/  ISETP.GE.U32.AND P2, PT, R16, UR4, PT ;  /* 0x0000000410007c0c */ /* 0x000fe4000bf46070 */
[----:B------:R-:W-:Y:S02]  /*8430*/  LOP3.LUT R4, R4, 0x1, RZ, 0xc0, !PT ;  /* 0x0000000104047812 */ /* 0x000fe400078ec0ff */
[----:B------:R-:W-:Y:S02]  /*8440*/  LOP3.LUT R3, R3, 0x3, RZ, 0xc0, !PT ;  /* 0x0000000303037812 */ /* 0x000fe400078ec0ff */
[----:B------:R-:W-:-:S02]  /*8450*/  PRMT R9, RZ, 0x7610, R9 ;  /* 0x00007610ff097816 */ /* 0x000fc40000000009 */
[----:B0-----:R-:W-:Y:S01]  /*8460*/  @P1 LEA R5, R6, R5, 0x18 ;  /* 0x0000000506051211 */ /* 0x001fe200078ec0ff */
[----:B------:R-:W-:-:S03]  /*8470*/  IMAD.MOV.U32 R6, RZ, RZ, -0x1 ;  /* 0xffffffffff067424 */ /* 0x000fc600078e00ff */
[----:B------:R0:W-:Y:S01]  /*8480*/  @P1 SYNCS.ARRIVE.TRANS64.A1T0 RZ, [R5+URZ+0x58], RZ ;  /* 0x000058ff05ff19a7 */ /* 0x0001e2000810003f */
[----:B------:R-:W-:-:S04]  /*8490*/  ISETP.NE.U32.AND P1, PT, R4, 0x1, PT ;  /* 0x000000010400780c */ /* 0x000fc80003f25070 */
[----:B------:R-:W-:Y:S02]  /*84a0*/  ISETP.GT.U32.AND P1, PT, R8, 0x3, !P1 ;  /* 0x000000030800780c */ /* 0x000fe40004f24070 */
[----:B0-----:R-:W-:Y:S02]  /*84b0*/  SEL R5, RZ, 0x1, !P0 ;  /* 0x00000001ff057807 */ /* 0x001fe40004000000 */
[----:B------:R-:W-:Y:S02]  /*84c0*/  ISETP.GE.U32.AND.EX P0, PT, R17, UR5, PT, P2 ;  /* 0x0000000511007c0c */ /* 0x000fe4000bf06120 */
[----:B------:R-:W-:-:S04]  /*84d0*/  SEL R4, RZ, 0x1, !P1 ;  /* 0x00000001ff047807 */ /* 0x000fc80004800000 */
[----:B------:R-:W-:Y:S02]  /*84e0*/  LOP3.LUT R0, R4, R0, R5, 0x96, !PT ;  /* 0x0000000004007212 */ /* 0x000fe400078e9605 */
[----:B------:R-:W-:-:S05]  /*84f0*/  PRMT R4, RZ, 0x7610, R4 ;  /* 0x00007610ff047816 */ /* 0x000fca0000000004 */
[----:B------:R-:W-:Y:S05]  /*8500*/  @P0 BRA `(.L_x_172) ;  /* 0x0000000400540947 */ /* 0x000fea0003800000 */
[----:B------:R-:W0:Y:S01]  /*8510*/  S2R R15, SR_CTAID.X ;  /* 0x00000000000f7919 */ /* 0x000e220000002500 */
[----:B------:R-:W-:Y:S01]  /*8520*/  ULDC.64 UR4, c[0x0][0x628] ;  /* 0x00018a0000047ab9 */ /* 0x000fe20000000a00 */
[----:B------:R-:W-:Y:S01]  /*8530*/  ULDC UR7, c[0x0][0x630] ;  /* 0x00018c0000077ab9 */ /* 0x000fe20000000800 */
[----:B------:R-:W-:Y:S01]  /*8540*/  ISETP.NE.U32.AND P0, PT, RZ, UR4, PT ;  /* 0x00000004ff007c0c */ /* 0x000fe2000bf05070 */
[----:B------:R-:W1:Y:S01]  /*8550*/  S2R R20, SR_CTAID.Y ;  /* 0x0000000000147919 */ /* 0x000e620000002600 */
[----:B------:R-:W-:Y:S01]  /*8560*/  ULDC UR8, c[0x0][0x150] ;  /* 0x0000540000087ab9 */ /* 0x000fe20000000800 */
[----:B------:R-:W-:Y:S01]  /*8570*/  IMAD.MOV.U32 R4, RZ, RZ, R16 ;  /* 0x000000ffff047224 */ /* 0x000fe200078e0010 */
[----:B------:R-:W-:Y:S01]  /*8580*/  ISETP.NE.AND.EX P0, PT, RZ, UR5, PT, P0 ;  /* 0x00000005ff007c0c */ /* 0x000fe2000bf05300 */
[----:B------:R-:W-:Y:S01]  /*8590*/  IMAD.MOV.U32 R5, RZ, RZ, R17 ;  /* 0x000000ffff057224 */ /* 0x000fe200078e0011 */
[----:B0-----:R-:W-:-:S11]  /*85a0*/  I2FP.F32.U32 R22, R15 ;  /* 0x0000000f00167245 */ /* 0x001fd60000201000 */
[----:B------:R-:W-:Y:S05]  /*85b0*/  @!P0 BRA `(.L_x_173) ;  /* 0x0000000000288947 */ /* 0x000fea0003800000 */
[----:B------:R-:W-:Y:S02]  /*85c0*/  ULDC UR6, c[0x0][0x634] ;  /* 0x00018d0000067ab9 */ /* 0x000fe40000000800 */
[----:B------:R-:W-:-:S05]  /*85d0*/  IADD3 R5, P0, R16, UR6, RZ ;  /* 0x0000000610057c10 */ /* 0x000fca000ff1e0ff */
[----:B------:R-:W-:-:S04]  /*85e0*/  IMAD.X R21, RZ, RZ, R17, P0 ;  /* 0x000000ffff157224 */ /* 0x000fc800000e0611 */
[----:B------:R-:W-:-:S04]  /*85f0*/  IMAD.WIDE.U32 R6, R21, UR4, RZ ;  /* 0x0000000415067c25 */ /* 0x000fc8000f8e00ff */
[----:B------:R-:W-:-:S04]  /*8600*/  IMAD.WIDE.U32 R6, P0, R5, UR5, R6 ;  /* 0x0000000505067c25 */ /* 0x000fc8000f800006 */
[----:B------:R-:W-:-:S04]  /*8610*/  IMAD.WIDE.U32 R4, R5, UR4, RZ ;  /* 0x0000000405047c25 */ /* 0x000fc8000f8e00ff */
[----:B------:R-:W-:Y:S01]  /*8620*/  IMAD.MOV.U32 R4, RZ, RZ, R7 ;  /* 0x000000ffff047224 */ /* 0x000fe200078e0007 */
[----:B------:R-:W-:Y:S01]  /*8630*/  IADD3 RZ, P1, R5, R6, RZ ;  /* 0x0000000605ff7210 */ /* 0x000fe20007f3e0ff */
[----:B------:R-:W-:-:S04]  /*8640*/  IMAD.X R5, RZ, RZ, RZ, P0 ;  /* 0x000000ffff057224 */ /* 0x000fc800000e06ff */
[----:B------:R-:W-:-:S08]  /*8650*/  IMAD.WIDE.U32.X R4, R21, UR5, R4, P1 ;  /* 0x0000000515047c25 */ /* 0x000fd000088e0404 */
.L_x_173:
[--C-:B------:R-:W-:Y:S01]  /*8660*/  SHF.R.U64 R14, R4, UR7, R5.reuse ;  /* 0x00000007040e7c19 */ /* 0x100fe20008001205 */
[----:B------:R-:W-:Y:S01]  /*8670*/  FMUL R22, R22, UR8 ;  /* 0x0000000816167c20 */ /* 0x000fe20008400000 */
[----:B------:R-:W-:Y:S01]  /*8680*/  SHF.R.U32.HI R4, RZ, UR7, R5 ;  /* 0x00000007ff047c19 */ /* 0x000fe20008011605 */
[----:B------:R-:W0:Y:S01]  /*8690*/  LDC R6, c[0x0][0x144] ;  /* 0x00005100ff067b82 */ /* 0x000e220000000800 */
[----:B------:R-:W-:Y:S01]  /*86a0*/  IADD3 R5, P0, RZ, -R14, RZ ;  /* 0x8000000eff057210 */ /* 0x000fe20007f1e0ff */
[----:B------:R-:W-:Y:S01]  /*86b0*/  ULDC UR6, c[0x0][0x154] ;  /* 0x0000550000067ab9 */ /* 0x000fe20000000800 */
[----:B-1----:R-:W-:Y:S01]  /*86c0*/  I2FP.F32.U32 R7, R20 ;  /* 0x0000001400077245 */ /* 0x002fe20000201000 */
[----:B------:R-:W1:Y:S01]  /*86d0*/  F2I.U32.TRUNC.NTZ R22, R22 ;  /* 0x0000001600167305 */ /* 0x000e62000020f000 */
[----:B------:R-:W-:Y:S01]  /*86e0*/  ULDC.64 UR4, c[0x0][0x620] ;  /* 0x0001880000047ab9 */ /* 0x000fe20000000a00 */
[----:B------:R-:W-:Y:S01]  /*86f0*/  IMAD.X R4, RZ, RZ, ~R4, P0 ;  /* 0x000000ffff047224 */ /* 0x000fe200000e0e04 */
[----:B------:R-:W-:Y:S01]  /*8700*/  ISETP.NE.AND P2, PT, R2, 0x1, PT ;  /* 0x000000010200780c */ /* 0x000fe20003f45270 */
[----:B------:R-:W-:Y:S01]  /*8710*/  FMUL R23, R7, UR6 ;  /* 0x0000000607177c20 */ /* 0x000fe20008400000 */
[----:B------:R-:W2:Y:S01]  /*8720*/  LDC R25, c[0x0][0x148] ;  /* 0x00005200ff197b82 */ /* 0x000ea20000000800 */
[----:B------:R-:W-:Y:S01]  /*8730*/  IMAD R4, R4, UR4, RZ ;  /* 0x0000000404047c24 */ /* 0x000fe2000f8e02ff */
[----:B------:R-:W-:-:S02]  /*8740*/  ULDC.64 UR6, c[0x0][0x640] ;  /* 0x0001900000067ab9 */ /* 0x000fc40000000a00 */
[----:B------:R-:W-:Y:S01]  /*8750*/  ISETP.NE.U32.AND P0, PT, RZ, UR6, PT ;  /* 0x00000006ff007c0c */ /* 0x000fe2000bf05070 */
[----:B------:R-:W3:Y:S01]  /*8760*/  F2I.U32.TRUNC.NTZ R23, R23 ;  /* 0x0000001700177305 */ /* 0x000ee2000020f000 */
[C---:B------:R-:W-:Y:S02]  /*8770*/  IMAD R7, R5.reuse, UR5, R4 ;  /* 0x0000000505077c24 */ /* 0x040fe4000f8e0204 */
[----:B------:R-:W-:Y:S01]  /*8780*/  IMAD.WIDE.U32 R4, R5, UR4, R16 ;  /* 0x0000000405047c25 */ /* 0x000fe2000f8e0010 */
[----:B------:R-:W-:Y:S01]  /*8790*/  ULDC UR4, c[0x0][0x618] ;  /* 0x0001860000047ab9 */ /* 0x000fe20000000800 */
[----:B------:R-:W-:Y:S02]  /*87a0*/  ISETP.NE.AND.EX P0, PT, RZ, UR7, PT, P0 ;  /* 0x00000007ff007c0c */ /* 0x000fe4000bf05300 */
[----:B------:R-:W-:Y:S02]  /*87b0*/  IMAD.IADD R5, R5, 0x1, R7 ;  /* 0x0000000105057824 */ /* 0x000fe400078e0207 */
[----:B-1----:R-:W-:-:S03]  /*87c0*/  IMAD.MOV R22, RZ, RZ, -R22 ;  /* 0x000000ffff167224 */ /* 0x002fc600078e0a16 */
[----:B------:R-:W-:Y:S01]  /*87d0*/  SHF.R.U64 R21, R4, UR4, R5 ;  /* 0x0000000404157c19 */ /* 0x000fe20008001205 */
[----:B0-----:R-:W-:Y:S01]  /*87e0*/  IMAD R15, R6, R22, R15 ;  /* 0x00000016060f7224 */ /* 0x001fe200078e020f */
[----:B------:R-:W-:Y:S01]  /*87f0*/  SHF.R.U32.HI R4, RZ, UR4, R5 ;  /* 0x00000004ff047c19 */ /* 0x000fe20008011605 */
[----:B------:R-:W-:Y:S01]  /*8800*/  ULDC UR4, c[0x0][0x608] ;  /* 0x0001820000047ab9 */ /* 0x000fe20000000800 */
[----:B---3--:R-:W-:Y:S02]  /*8810*/  IMAD.MOV R6, RZ, RZ, -R23 ;  /* 0x000000ffff067224 */ /* 0x008fe400078e0a17 */
[--C-:B------:R-:W-:Y:S02]  /*8820*/  SHF.R.U64 R22, R21, UR4, R4.reuse ;  /* 0x0000000415167c19 */ /* 0x100fe40008001204 */
[----:B------:R-:W-:Y:S01]  /*8830*/  SHF.R.U32.HI R5, RZ, UR4, R4 ;  /* 0x00000004ff057c19 */ /* 0x000fe20008011604 */
[----:B------:R-:W-:Y:S01]  /*8840*/  ULDC UR4, c[0x0][0x658] ;  /* 0x0001960000047ab9 */ /* 0x000fe20000000800 */
[----:B--2---:R-:W-:-:S02]  /*8850*/  @P2 IMAD R15, R25, R6, R20 ;  /* 0x00000006190f2224 */ /* 0x004fc400078e0214 */
[--C-:B------:R-:W-:Y:S02]  /*8860*/  SHF.R.U64 R20, R22, UR4, R5.reuse ;  /* 0x0000000416147c19 */ /* 0x100fe40008001205 */
[----:B------:R-:W-:-:S03]  /*8870*/  SHF.R.U32.HI R23, RZ, UR4, R5 ;  /* 0x00000004ff177c19 */ /* 0x000fc60008011605 */
[----:B------:R-:W-:Y:S02]  /*8880*/  IMAD.MOV.U32 R6, RZ, RZ, R20 ;  /* 0x000000ffff067224 */ /* 0x000fe400078e0014 */
[----:B------:R-:W-:Y:S01]  /*8890*/  IMAD.MOV.U32 R5, RZ, RZ, R23 ;  /* 0x000000ffff057224 */ /* 0x000fe200078e0017 */
[----:B------:R-:W-:Y:S06]  /*88a0*/  @!P0 BRA `(.L_x_174) ;  /* 0x00000000002c8947 */ /* 0x000fec0003800000 */
        /* <DEDUP_REMOVED lines=9> */
[----:B------:R-:W-:-:S04]  /*8940*/  IMAD.WIDE.U32.X R4, R23, UR7, R4, P1 ;  /* 0x0000000717047c25 */ /* 0x000fc800088e0404 */
[----:B------:R-:W-:-:S07]  /*8950*/  IMAD.MOV.U32 R6, RZ, RZ, R4 ;  /* 0x000000ffff067224 */ /* 0x000fce00078e0004 */
.L_x_174:
[----:B------:R-:W-:Y:S01]  /*8960*/  ULDC UR4, c[0x0][0x648] ;  /* 0x0001920000047ab9 */ /* 0x000fe20000000800 */
[----:B------:R-:W-:Y:S01]  /*8970*/  LOP3.LUT R4, R22, UR17, RZ, 0xc0, !PT ;  /* 0x0000001116047c12 */ /* 0x000fe2000f8ec0ff */
[----:B------:R-:W-:Y:S01]  /*8980*/  ULDC UR5, c[0x0][0x610] ;  /* 0x0001840000057ab9 */ /* 0x000fe20000000800 */
[----:B------:R-:W-:Y:S01]  /*8990*/  SHF.R.U64 R5, R6, UR4, R5 ;  /* 0x0000000406057c19 */ /* 0x000fe20008001205 */
[----:B------:R-:W-:Y:S01]  /*89a0*/  ULDC UR4, c[0x0][0x638] ;  /* 0x00018e0000047ab9 */ /* 0x000fe20000000800 */
[----:B------:R-:W-:Y:S01]  /*89b0*/  LOP3.LUT R21, R21, UR16, RZ, 0xc0, !PT ;  /* 0x0000001015157c12 */ /* 0x000fe2000f8ec0ff */
[----:B------:R-:W-:Y:S02]  /*89c0*/  IMAD.MOV.U32 R6, RZ, RZ, R14 ;  /* 0x000000ffff067224 */ /* 0x000fe400078e000e */
[----:B------:R-:W-:Y:S02]  /*89d0*/  IMAD.MOV R7, RZ, RZ, -R5 ;  /* 0x000000ffff077224 */ /* 0x000fe400078e0a05 */
[----:B------:R-:W-:-:S02]  /*89e0*/  IMAD R4, R5, UR18, R4 ;  /* 0x0000001205047c24 */ /* 0x000fc4000f8e0204 */
[----:B------:R-:W-:Y:S01]  /*89f0*/  IMAD R20, R7, UR4, R20 ;  /* 0x0000000407147c24 */ /* 0x000fe2000f8e0214 */
[----:B------:R-:W-:Y:S01]  /*8a00*/  ULDC UR4, c[0x0][0x600] ;  /* 0x0001800000047ab9 */ /* 0x000fe20000000800 */
[----:B------:R-:W-:Y:S02]  /*8a10*/  IMAD R15, R4, UR5, R15 ;  /* 0x00000005040f7c24 */ /* 0x000fe4000f8e020f */
[----:B------:R-:W-:Y:S02]  /*8a20*/  IMAD R20, R20, UR4, R21 ;  /* 0x0000000414147c24 */ /* 0x000fe4000f8e0215 */
[----:B------:R-:W-:-:S03]  /*8a30*/  IMAD.MOV.U32 R4, RZ, RZ, 0x1 ;  /* 0x00000001ff047424 */ /* 0x000fc600078e00ff */
[----:B------:R-:W-:Y:S02]  /*8a40*/  SEL R21, R20, R15, !P2 ;  /* 0x0000000f14157207 */ /* 0x000fe40005000000 */
[----:B------:R-:W-:-:S07]  /*8a50*/  SEL R20, R15, R20, !P2 ;  /* 0x000000140f147207 */ /* 0x000fce0005000000 */
.L_x_172:
[----:B------:R-:W-:Y:S05]  /*8a60*/  BSYNC B1 ;  /* 0x0000000000017941 */ /* 0x000fea0003800000 */
.L_x_171:
[----:B------:R-:W-:-:S13]  /*8a70*/  LOP3.LUT P0, RZ, R4, 0xff, RZ, 0xc0, !PT ;  /* 0x000000ff04ff7812 */ /* 0x000fda000780c0ff */
[----:B------:R-:W-:Y:S05]  /*8a80*/  @P0 BRA `(.L_x_175) ;  /* 0xfffffff4003c0947 */ /* 0x000fea000383ffff */
[----:B------:R-:W-:Y:S05]  /*8a90*/  BSYNC B0 ;  /* 0x0000000000007941 */ /* 0x000fea0003800000 */
.L_x_164:
[----:B------:R-:W-:-:S03]  /*8aa0*/  UMOV UR4, 0xffffffff ;  /* 0xffffffff00047882 */ /* 0x000fc60000000000 */
[----:B------:R-:W-:Y:S05]  /*8ab0*/  BRA.DIV UR4, `(.L_x_176) ;  /* 0x0000000604147947 */ /* 0x000fea000b800000 */
[----:B------:R-:W-:-:S13]  /*8ac0*/  ELECT P6, URZ, PT ;  /* 0x00000000003f782f */ /* 0x000fda00038c0000 */
.L_x_190:
[----:B------:R-:W-:Y:S04]  /*8ad0*/  BSSY B0, `(.L_x_177) ;  /* 0x000002b000007945 */ /* 0x000fe80003800000 */
[----:B------:R-:W-:Y:S05]  /*8ae0*/  @!P6 BRA `(.L_x_178) ;  /* 0x0000000000a4e947 */ /* 0x000fea0003800000 */
[----:B------:R-:W-:-:S04]  /*8af0*/  LOP3.LUT R19, R19, 0x2, RZ, 0xfc, !PT ;  /* 0x0000000213137812 */ /* 0x000fc800078efcff */
[----:B------:R-:W-:-:S13]  /*8b00*/  ISETP.NE.AND P0, PT, R19, 0x3, PT ;  /* 0x000000031300780c */ /* 0x000fda0003f05270 */
[----:B------:R-:W-:Y:S05]  /*8b10*/  @!P0 BRA `(.L_x_179) ;  /* 0x0000000000048947 */ /* 0x000fea0003800000 */
[----:B------:R-:W-:Y:S01]  /*8b20*/  BPT.TRAP 0x1 ;  /* 0x000000040000795c */ /* 0x000fe20000300000 */
.L_x_179:
[----:B------:R-:W0:Y:S01]  /*8b30*/  S2R R5, SR_CgaCtaId ;  /* 0x0000000000057919 */ /* 0x000e220000008800 */
[----:B------:R-:W-:Y:S02]  /*8b40*/  MOV R2, 0x400 ;  /* 0x0000040000027802 */ /* 0x000fe40000000f00 */
[----:B------:R-:W-:Y:S02]  /*8b50*/  SHF.L.U32 R4, R0, 0x1f, RZ ;  /* 0x0000001f00047819 */ /* 0x000fe400000006ff */
[----:B0-----:R-:W-:-:S05]  /*8b60*/  LEA R2, R5, R2, 0x18 ;  /* 0x0000000205027211 */ /* 0x001fca00078ec0ff */
[----:B------:R-:W-:-:S04]  /*8b70*/  VIADD R2, R2, 0x20 ;  /* 0x0000002002027836 */ /* 0x000fc80000000000 */
[C---:B------:R-:W-:Y:S02]  /*8b80*/  IMAD R7, R3.reuse, 0x8, R2 ;  /* 0x0000000803077824 */ /* 0x040fe400078e0202 */
[----:B------:R-:W-:Y:S02]  /*8b90*/  VIADD R3, R3, 0x1 ;  /* 0x0000000103037836 */ /* 0x000fe40000000000 */
[----:B------:R-:W0:Y:S03]  /*8ba0*/  SYNCS.PHASECHK.TRANS64.TRYWAIT P0, [R7+URZ], R4 ;  /* 0x00000004070075a7 */ /* 0x000e26000800017f */
[----:B------:R-:W-:-:S04]  /*8bb0*/  ISETP.NE.AND P1, PT, R3, 0x4, PT ;  /* 0x000000040300780c */ /* 0x000fc80003f25270 */
[----:B------:R-:W-:Y:S02]  /*8bc0*/  SEL R5, RZ, 0x1, P1 ;  /* 0x00000001ff057807 */ /* 0x000fe40000800000 */
[----:B------:R-:W-:Y:S02]  /*8bd0*/  SEL R3, R3, RZ, P1 ;  /* 0x000000ff03037207 */ /* 0x000fe40000800000 */
[----:B------:R-:W-:-:S03]  /*8be0*/  LOP3.LUT R6, R0, R5, RZ, 0x3c, !PT ;  /* 0x0000000500067212 */ /* 0x000fc600078e3cff */
[----:B------:R-:W-:Y:S01]  /*8bf0*/  IMAD R8, R3, 0x8, R2 ;  /* 0x0000000803087824 */ /* 0x000fe200078e0202 */
[----:B------:R-:W-:Y:S01]  /*8c00*/  SHF.L.U32 R5, R6, 0x1f, RZ ;  /* 0x0000001f06057819 */ /* 0x000fe200000006ff */
[----:B0-----:R-:W-:Y:S06]  /*8c10*/  @!P0 BRA `(.L_x_180) ;  /* 0x0000000000dc8947 */ /* 0x001fec0003800000 */
.L_x_191:
[----:B------:R-:W1:Y:S01]  /*8c20*/  SYNCS.PHASECHK.TRANS64.TRYWAIT P0, [R8+URZ], R5 ;  /* 0x00000005080075a7 */ /* 0x000e62000800017f */
[----:B------:R-:W-:-:S05]  /*8c30*/  VIADD R0, R3, 0x1 ;  /* 0x0000000103007836 */ /* 0x000fca0000000000 */
[----:B------:R-:W-:-:S04]  /*8c40*/  ISETP.NE.AND P1, PT, R0, 0x4, PT ;  /* 0x000000040000780c */ /* 0x000fc80003f25270 */
[----:B------:R-:W-:Y:S02]  /*8c50*/  SEL R3, RZ, 0x1, P1 ;  /* 0x00000001ff037807 */ /* 0x000fe40000800000 */
[----:B0-----:R-:W-:Y:S02]  /*8c60*/  SEL R7, R0, RZ, P1 ;  /* 0x000000ff00077207 */ /* 0x001fe40000800000 */
[----:B------:R-:W-:-:S03]  /*8c70*/  LOP3.LUT R9, R6, R3, RZ, 0x3c, !PT ;  /* 0x0000000306097212 */ /* 0x000fc600078e3cff */
[----:B------:R-:W-:Y:S01]  /*8c80*/  IMAD R11, R7, 0x8, R2 ;  /* 0x00000008070b7824 */ /* 0x000fe200078e0202 */
[----:B------:R-:W-:Y:S01]  /*8c90*/  SHF.L.U32 R6, R9, 0x1f, RZ ;  /* 0x0000001f09067819 */ /* 0x000fe200000006ff */
[----:B-1----:R-:W-:Y:S06]  /*8ca0*/  @!P0 BRA `(.L_x_181) ;  /* 0x0000000000cc8947 */ /* 0x002fec0003800000 */
.L_x_192:
[----:B------:R-:W1:Y:S01]  /*8cb0*/  SYNCS.PHASECHK.TRANS64.TRYWAIT P0, [R11+URZ], R6 ;  /* 0x000000060b0075a7 */ /* 0x000e62000800017f */
[----:B------:R-:W-:-:S05]  /*8cc0*/  VIADD R0, R7, 0x1 ;  /* 0x0000000107007836 */ /* 0x000fca0000000000 */
[----:B------:R-:W-:-:S04]  /*8cd0*/  ISETP.NE.AND P1, PT, R0, 0x4, PT ;  /* 0x000000040000780c */ /* 0x000fc80003f25270 */
[----:B------:R-:W-:Y:S02]  /*8ce0*/  SEL R4, RZ, 0x1, P1 ;  /* 0x00000001ff047807 */ /* 0x000fe40000800000 */
[----:B------:R-:W-:Y:S02]  /*8cf0*/  SEL R3, R0, RZ, P1 ;  /* 0x000000ff00037207 */ /* 0x000fe40000800000 */
[----:B------:R-:W-:Y:S01]  /*8d00*/  LOP3.LUT R0, R9, R4, RZ, 0x3c, !PT ;  /* 0x0000000409007212 */ /* 0x000fe200078e3cff */
[----:B-1----:R-:W-:Y:S06]  /*8d10*/  @!P0 BRA `(.L_x_182) ;  /* 0x0000000000c48947 */ /* 0x002fec0003800000 */
.L_x_193:
[----:B------:R-:W-:Y:S01]  /*8d20*/  IMAD R3, R3, 0x8, R2 ;  /* 0x0000000803037824 */ /* 0x000fe200078e0202 */
[----:B------:R-:W-:-:S07]  /*8d30*/  SHF.L.U32 R0, R0, 0x1f, RZ ;  /* 0x0000001f00007819 */ /* 0x000fce00000006ff */
.L_x_183:
[----:B--2---:R2:W3:Y:S02]  /*8d40*/  SYNCS.PHASECHK.TRANS64.TRYWAIT P0, [R3+URZ], R0 ;  /* 0x00000000030075a7 */ /* 0x0044e4000800017f */
[----:B---3--:R-:W-:Y:S05]  /*8d50*/  @!P0 NANOSLEEP.SYNCS 0x989680 ;  /* 0x009896800000895d */ /* 0x008fea0003900000 */
[----:B------:R-:W3:Y:S02]  /*8d60*/  @!P0 SYNCS.PHASECHK.TRANS64 P0, [R3+URZ], R0 ;  /* 0x00000000030085a7 */ /* 0x000ee4000800007f */
[----:B---3--:R-:W-:Y:S05]  /*8d70*/  @!P0 BRA `(.L_x_183) ;  /* 0xfffffffc00f08947 */ /* 0x008fea000383ffff */
.L_x_178:
[----:B------:R-:W-:Y:S05]  /*8d80*/  BSYNC B0 ;  /* 0x0000000000007941 */ /* 0x000fea0003800000 */
.L_x_177:
[----:B------:R-:W-:Y:S05]  /*8d90*/  EXIT ;  /* 0x000000000000794d */ /* 0x000fea0003800000 */
.L_x_21:
[----:B----4-:R4:W0:Y:S02]  /*8da0*/  SYNCS.PHASECHK.TRANS64.TRYWAIT P1, [R3+URZ], R0 ;  /* 0x00000000030075a7 */ /* 0x010824000802017f */
[----:B0-----:R-:W-:Y:S05]  /*8db0*/  @!P1 NANOSLEEP.SYNCS 0x989680 ;  /* 0x009896800000995d */ /* 0x001fea0003900000 */
[----:B------:R-:W0:Y:S02]  /*8dc0*/  @!P1 SYNCS.PHASECHK.TRANS64 P1, [R3+URZ], R0 ;  /* 0x00000000030095a7 */ /* 0x000e24000802007f */
[----:B0-----:R-:W-:Y:S05]  /*8dd0*/  @!P1 BRA `(.L_x_21) ;  /* 0xfffffffc00f09947 */ /* 0x001fea000383ffff */
[----:B------:R-:W-:Y:S05]  /*8de0*/  BRA `(.L_x_20) ;  /* 0xffffff8400cc7947 */ /* 0x000fea000383ffff */
.L_x_26:
[----:B-1----:R1:W3:Y:S02]  /*8df0*/  SYNCS.PHASECHK.TRANS64.TRYWAIT P1, [R5+URZ], R4 ;  /* 0x00000004050075a7 */ /* 0x0022e4000802017f */
[----:B---3--:R-:W-:Y:S05]  /*8e00*/  @!P1 NANOSLEEP.SYNCS 0x989680 ;  /* 0x009896800000995d */ /* 0x008fea0003900000 */
[----:B------:R-:W3:Y:S02]  /*8e10*/  @!P1 SYNCS.PHASECHK.TRANS64 P1, [R5+URZ], R4 ;  /* 0x00000004050095a7 */ /* 0x000ee4000802007f */
[----:B---3--:R-:W-:Y:S05]  /*8e20*/  @!P1 BRA `(.L_x_26) ;  /* 0xfffffffc00f09947 */ /* 0x008fea000383ffff */
[----:B------:R-:W-:Y:S05]  /*8e30*/  BRA `(.L_x_25) ;  /* 0xffffff8c001c7947 */ /* 0x000fea000383ffff */
.L_x_165:
[----:B------:R-:W-:Y:S01]  /*8e40*/  BSSY B1, `(.L_x_184) ;  /* 0x0000006000017945 */ /* 0x000fe20003800000 */
[----:B------:R-:W-:-:S07]  /*8e50*/  IMAD.MOV.U32 R15, RZ, RZ, -0x1 ;  /* 0xffffffffff0f7424 */ /* 0x000fce00078e00ff */
[----:B------:R-:W-:Y:S05]  /*8e60*/  WARPSYNC.COLLECTIVE R15, `(.L_x_185) ;  /* 0x000000000f0c7348 */ /* 0x000fea0003c00000 */
[----:B------:R-:W-:Y:S02]  /*8e70*/  ELECT P6, UR62, PT ;  /* 0x00000000003e782f */ /* 0x000fe400038c0000 */
[----:B------:R-:W-:Y:S01]  /*8e80*/  MOV R14, UR62 ;  /* 0x0000003e000e7c02 */ /* 0x000fe20008000f00 */
[----:B------:R-:W-:Y:S10]  /*8e90*/  ENDCOLLECTIVE ;  /* 0x000000000000791b */ /* 0x000ff40003800000 */
.L_x_185:
[----:B------:R-:W-:Y:S05]  /*8ea0*/  BSYNC B1 ;  /* 0x0000000000017941 */ /* 0x000fea0003800000 */
.L_x_184:
[----:B------:R-:W-:Y:S05]  /*8eb0*/  BRA `(.L_x_186) ;  /* 0xfffffff0003c7947 */ /* 0x000fea000383ffff */
.L_x_168:
[----:B0-----:R0:W1:Y:S02]  /*8ec0*/  SYNCS.PHASECHK.TRANS64.TRYWAIT P0, [R20+URZ+0x20], R7 ;  /* 0x00002007140075a7 */ /* 0x001064000800017f */
[----:B-1----:R-:W-:Y:S05]  /*8ed0*/  @!P0 NANOSLEEP.SYNCS 0x989680 ;  /* 0x009896800000895d */ /* 0x002fea0003900000 */
[----:B------:R-:W1:Y:S02]  /*8ee0*/  @!P0 SYNCS.PHASECHK.TRANS64 P0, [R20+URZ+0x20], R7 ;  /* 0x00002007140085a7 */ /* 0x000e64000800007f */
[----:B-1----:R-:W-:Y:S05]  /*8ef0*/  @!P0 BRA `(.L_x_168) ;  /* 0xfffffffc00f08947 */ /* 0x002fea000383ffff */
[----:B------:R-:W-:Y:S05]  /*8f00*/  BRA `(.L_x_187) ;  /* 0xfffffff000747947 */ /* 0x000fea000383ffff */
.L_x_176:
[----:B------:R-:W-:Y:S01]  /*8f10*/  BSSY B0, `(.L_x_188) ;  /* 0x0000006000007945 */ /* 0x000fe20003800000 */
[----:B------:R-:W-:-:S07]  /*8f20*/  IMAD.MOV.U32 R15, RZ, RZ, -0x1 ;  /* 0xffffffffff0f7424 */ /* 0x000fce00078e00ff */
[----:B------:R-:W-:Y:S05]  /*8f30*/  WARPSYNC.COLLECTIVE R15, `(.L_x_189) ;  /* 0x000000000f0c7348 */ /* 0x000fea0003c00000 */
[----:B------:R-:W-:Y:S02]  /*8f40*/  ELECT P6, UR62, PT ;  /* 0x00000000003e782f */ /* 0x000fe400038c0000 */
[----:B------:R-:W-:Y:S01]  /*8f50*/  MOV R14, UR62 ;  /* 0x0000003e000e7c02 */ /* 0x000fe20008000f00 */
[----:B------:R-:W-:Y:S10]  /*8f60*/  ENDCOLLECTIVE ;  /* 0x000000000000791b */ /* 0x000ff40003800000 */
.L_x_189:
[----:B------:R-:W-:Y:S05]  /*8f70*/  BSYNC B0 ;  /* 0x0000000000007941 */ /* 0x000fea0003800000 */
.L_x_188:
[----:B------:R-:W-:Y:S05]  /*8f80*/  BRA `(.L_x_190) ;  /* 0xfffffff800d07947 */ /* 0x000fea000383ffff */
.L_x_180:
[----:B0-----:R0:W1:Y:S02]  /*8f90*/  SYNCS.PHASECHK.TRANS64.TRYWAIT P0, [R7+URZ], R4 ;  /* 0x00000004070075a7 */ /* 0x001064000800017f */
[----:B-1----:R-:W-:Y:S05]  /*8fa0*/  @!P0 NANOSLEEP.SYNCS 0x989680 ;  /* 0x009896800000895d */ /* 0x002fea0003900000 */
[----:B------:R-:W1:Y:S02]  /*8fb0*/  @!P0 SYNCS.PHASECHK.TRANS64 P0, [R7+URZ], R4 ;  /* 0x00000004070085a7 */ /* 0x000e64000800007f */
[----:B-1----:R-:W-:Y:S05]  /*8fc0*/  @!P0 BRA `(.L_x_180) ;  /* 0xfffffffc00f08947 */ /* 0x002fea000383ffff */
[----:B------:R-:W-:Y:S05]  /*8fd0*/  BRA `(.L_x_191) ;  /* 0xfffffffc00107947 */ /* 0x000fea000383ffff */
.L_x_181:
[----:B0-----:R0:W1:Y:S02]  /*8fe0*/  SYNCS.PHASECHK.TRANS64.TRYWAIT P0, [R8+URZ], R5 ;  /* 0x00000005080075a7 */ /* 0x001064000800017f */
[----:B-1----:R-:W-:Y:S05]  /*8ff0*/  @!P0 NANOSLEEP.SYNCS 0x989680 ;  /* 0x009896800000895d */ /* 0x002fea0003900000 */
[----:B------:R-:W1:Y:S02]  /*9000*/  @!P0 SYNCS.PHASECHK.TRANS64 P0, [R8+URZ], R5 ;  /* 0x00000005080085a7 */ /* 0x000e64000800007f */
[----:B-1----:R-:W-:Y:S05]  /*9010*/  @!P0 BRA `(.L_x_181) ;  /* 0xfffffffc00f08947 */ /* 0x002fea000383ffff */
[----:B------:R-:W-:Y:S05]  /*9020*/  BRA `(.L_x_192) ;  /* 0xfffffffc00207947 */ /* 0x000fea000383ffff */
.L_x_182:
[----:B-1----:R1:W2:Y:S02]  /*9030*/  SYNCS.PHASECHK.TRANS64.TRYWAIT P0, [R11+URZ], R6 ;  /* 0x000000060b0075a7 */ /* 0x0022a4000800017f */
[----:B--2---:R-:W-:Y:S05]  /*9040*/  @!P0 NANOSLEEP.SYNCS 0x989680 ;  /* 0x009896800000895d */ /* 0x004fea0003900000 */
[----:B------:R-:W2:Y:S02]  /*9050*/  @!P0 SYNCS.PHASECHK.TRANS64 P0, [R11+URZ], R6 ;  /* 0x000000060b0085a7 */ /* 0x000ea4000800007f */
[----:B--2---:R-:W-:Y:S05]  /*9060*/  @!P0 BRA `(.L_x_182) ;  /* 0xfffffffc00f08947 */ /* 0x004fea000383ffff */
[----:B------:R-:W-:Y:S05]  /*9070*/  BRA `(.L_x_193) ;  /* 0xfffffffc00287947 */ /* 0x000fea000383ffff */
.L_x_194:
[----:B------:R-:W-:-:S00]  /*9080*/  BRA `(.L_x_194) ;  /* 0xfffffffc00fc7947 */ /* 0x000fc0000383ffff */
[----:B------:R-:W-:-:S00]  /*9090*/  NOP ;  /* 0x0000000000007918 */ /* 0x000fc00000000000 */
        /* <DEDUP_REMOVED lines=14> */
.L_x_195:


//--------------------- .nv.global.init           --------------------------
	.section	.nv.global.init,"aw",@progbits
.nv.global.init:
	.type		$str$22,@object
	.size		$str$22,($str$23 - $str$22)
$str$22:
        /*0000*/ 	.byte	0x6b, 0x5f, 0x74, 0x69, 0x6c, 0x65, 0x5f, 0x63, 0x6f, 0x75, 0x6e, 0x74, 0x20, 0x3e, 0x3d, 0x20
        /*0010*/ 	.byte	0x31, 0x00
	.type		$str$23,@object
	.size		$str$23,(__unnamed_1 - $str$23)
$str$23:
        /*0012*/ 	.byte	0x2f, 0x74, 0x6d, 0x70, 0x2f, 0x63, 0x75, 0x74, 0x6c, 0x61, 0x73, 0x73, 0x5f, 0x73, 0x77, 0x65
        /*0022*/ 	.byte	0x65, 0x70, 0x5f, 0x73, 0x72, 0x63, 0x2f, 0x69, 0x6e, 0x63, 0x6c, 0x75, 0x64, 0x65, 0x2f, 0x63
        /*0032*/ 	.byte	0x75, 0x74, 0x6c, 0x61, 0x73, 0x73, 0x2f, 0x67, 0x65, 0x6d, 0x6d, 0x2f, 0x63, 0x6f, 0x6c, 0x6c
        /*0042*/ 	.byte	0x65, 0x63, 0x74, 0x69, 0x76, 0x65, 0x2f, 0x73, 0x6d, 0x39, 0x30, 0x5f, 0x6d, 0x6d, 0x61, 0x5f
        /*0052*/ 	.byte	0x74, 0x6d, 0x61, 0x5f, 0x67, 0x6d, 0x6d, 0x61, 0x5f, 0x73, 0x73, 0x5f, 0x77, 0x61, 0x72, 0x70
        /*0062*/ 	.byte	0x73, 0x70, 0x65, 0x63, 0x69, 0x61, 0x6c, 0x69, 0x7a, 0x65, 0x64, 0x2e, 0x68, 0x70, 0x70, 0x00
	.type		__unnamed_1,@object
	.size		__unnamed_1,(.L_0 - __unnamed_1)
__unnamed_1:
        /*0072*/ 	.byte	0x76, 0x6f, 0x69, 0x64, 0x20, 0x63, 0x75, 0x74, 0x6c, 0x61, 0x73, 0x73, 0x3a, 0x3a, 0x67, 0x65
        /* <DEDUP_REMOVED lines=180> */
        /*0bc2*/ 	.byte	0x65, 0x3a, 0x3a, 0x69, 0x64, 0x65, 0x6e, 0x74, 0x69, 0x74, 0x79, 0x5d, 0x00
.L_0:


//--------------------- .nv.shared._ZN7cutlass13device_kernelINS_4gemm6kernel13GemmUniversalIN4cute5tupleIJiiiiEEENS1_10collective13CollectiveMmaINS1_34MainloopSm90TmaGmmaWarpSpecializedILi4ENS5_IJNS4_1CILi2EEENSA_ILi1EEESC_EEENS1_35KernelTmaWarpSpecializedCooperativeEEENS5_IJNSA_ILi256EEENSA_ILi64EEESH_EEENS_10bfloat16_tENS5_IJlSC_lEEESJ_SK_NS4_8TiledMMAINS4_8MMA_AtomIJNS4_4SM904GMMA27MMA_64x64x16_F32BF16BF16_SSILNSO_5MajorE0ELSQ_0ELNSO_7ScaleInE1ELSR_1EEEEEENS4_6LayoutISD_NS5_IJSC_NSA_ILi0EEESV_EEEEENS5_IJNS4_10UnderscoreESY_SY_EEEEENS4_13SM90_TMA_LOADENS4_14ComposedLayoutINS4_7SwizzleILi3ELi4ELi3EEENS4_18smem_ptr_flag_bitsILi16EEENSU_INS5_IJNSA_ILi8EEESH_EEENS5_IJSH_SC_EEEEEEEvNS4_8identityENS4_23SM90_TMA_LOAD_MULTICASTES1B_vS1C_EENS_8epilogue10collective6detail29Sm90TmaWarpSpecializedAdapterINS1G_15DefaultEpilogueISJ_SK_SK_NS1F_6thread17LinearCombinationISJ_Li1EffLNS1K_9ScaleType4KindE0ELNS_15FloatRoundStyleE2ESJ_EENS1_15EpilogueDefaultEEEEEvvEEEEvNT_6ParamsE --------------------------
	.section	.nv.shared._ZN7cutlass13device_kernelINS_4gemm6kernel13GemmUniversalIN4cute5tupleIJiiiiEEENS1_10collective13CollectiveMmaINS1_34MainloopSm90TmaGmmaWarpSpecializedILi4ENS5_IJNS4_1CILi2EEENSA_ILi1EEESC_EEENS1_35KernelTmaWarpSpecializedCooperativeEEENS5_IJNSA_ILi256EEENSA_ILi64EEESH_EEENS_10bfloat16_tENS5_IJlSC_lEEESJ_SK_NS4_8TiledMMAINS4_8MMA_AtomIJNS4_4SM904GMMA27MMA_64x64x16_F32BF16BF16_SSILNSO_5MajorE0ELSQ_0ELNSO_7ScaleInE1ELSR_1EEEEEENS4_6LayoutISD_NS5_IJSC_NSA_ILi0EEESV_EEEEENS5_IJNS4_10UnderscoreESY_SY_EEEEENS4_13SM90_TMA_LOADENS4_14ComposedLayoutINS4_7SwizzleILi3ELi4ELi3EEENS4_18smem_ptr_flag_bitsILi16EEENSU_INS5_IJNSA_ILi8EEESH_EEENS5_IJSH_SC_EEEEEEEvNS4_8identityENS4_23SM90_TMA_LOAD_MULTICASTES1B_vS1C_EENS_8epilogue10collective6detail29Sm90TmaWarpSpecializedAdapterINS1G_15DefaultEpilogueISJ_SK_SK_NS1F_6thread17LinearCombinationISJ_Li1EffLNS1K_9ScaleType4KindE0ELNS_15FloatRoundStyleE2ESJ_EENS1_15EpilogueDefaultEEEEEvvEEEEvNT_6ParamsE,"aw",@nobits
	.sectionflags	@""
	.align	16
	.zero		1024


//--------------------- .nv.shared.reserved.0     --------------------------
	.section	.nv.shared.reserved.0,"aw",@nobits
	.weak		__nv_reservedSMEM_offset_0_alias
	.size		__nv_reservedSMEM_offset_0_alias, 0, 0
	.other		__nv_reservedSMEM_offset_0_alias,@"STO_CUDA_RESERVED_SHARED STV_DEFAULT"
__nv_reservedSMEM_offset_0_alias:
	.zero		0


//--------------------- .nv.global                --------------------------
	.section	.nv.global,"aw",@nobits
.nv.global:
	.type		_ZN39_INTERNAL_e9c80576_4_k_cu_b3af0dc7_38154cute1_E,@object
	.size		_ZN39_INTERNAL_e9c80576_4_k_cu_b3af0dc7_38154cute1_E,(_ZN39_INTERNAL_e9c80576_4_k_cu_b3af0dc7_38154cuda3std3__45__cpo6cbeginE - _ZN39_INTERNAL_e9c80576_4_k_cu_b3af0dc7_38154cute1_E)
_ZN39_INTERNAL_e9c80576_4_k_cu_b3af0dc7_38154cute1_E:
	.zero		1
	.type		_ZN39_INTERNAL_e9c80576_4_k_cu_b3af0dc7_38154cuda3std3__45__cpo6cbeginE,@object
	.size		_ZN39_INTERNAL_e9c80576_4_k_cu_b3af0dc7_38154cuda3std3__45__cpo6cbeginE,(_ZN39_INTERNAL_e9c80576_4_k_cu_b3af0dc7_38154cuda3std3__48in_placeE - _ZN39_INTERNAL_e9c80576_4_k_cu_b3af0dc7_38154cuda3std3__45__cpo6cbeginE)
_ZN39_INTERNAL_e9c80576_4_k_cu_b3af0dc7_38154cuda3std3__45__cpo6cbeginE:
	.zero		1
	.type		_ZN39_INTERNAL_e9c80576_4_k_cu_b3af0dc7_38154cuda3std3__48in_placeE,@object
	.size		_ZN39_INTERNAL_e9c80576_4_k_cu_b3af0dc7_38154cuda3std3__48in_placeE,(_ZN39_INTERNAL_e9c80576_4_k_cu_b3af0dc7_38154cuda3std6ranges3__45__cpo9iter_moveE - _ZN39_INTERNAL_e9c80576_4_k_cu_b3af0dc7_38154cuda3std3__48in_placeE)
_ZN39_INTERNAL_e9c80576_4_k_cu_b3af0dc7_38154cuda3std3__48in_placeE:
	.zero		1
	.type		_ZN39_INTERNAL_e9c80576_4_k_cu_b3af0dc7_38154cuda3std6ranges3__45__cpo9iter_moveE,@object
	.size		_ZN39_INTERNAL_e9c80576_4_k_cu_b3af0dc7_38154cuda3std6ranges3__45__cpo9iter_moveE,(_ZN39_INTERNAL_e9c80576_4_k_cu_b3af0dc7_38154cuda3std3__45__cpo5beginE - _ZN39_INTERNAL_e9c80576_4_k_cu_b3af0dc7_38154cuda3std6ranges3__45__cpo9iter_moveE)
_ZN39_INTERNAL_e9c80576_4_k_cu_b3af0dc7_38154cuda3std6ranges3__45__cpo9iter_moveE:
	.zero		1
	.type		_ZN39_INTERNAL_e9c80576_4_k_cu_b3af0dc7_38154cuda3std3__45__cpo5beginE,@object
	.size		_ZN39_INTERNAL_e9c80576_4_k_cu_b3af0dc7_38154cuda3std3__45__cpo5beginE,(_ZN39_INTERNAL_e9c80576_4_k_cu_b3af0dc7_38154cuda3std3__441_GLOBAL__N__e9c80576_4_k_cu_b3af0dc7_38156ignoreE - _ZN39_INTERNAL_e9c80576_4_k_cu_b3af0dc7_38154cuda3std3__45__cpo5beginE)
_ZN39_INTERNAL_e9c80576_4_k_cu_b3af0dc7_38154cuda3std3__45__cpo5beginE:
	.zero		1
	.type		_ZN39_INTERNAL_e9c80576_4_k_cu_b3af0dc7_38154cuda3std3__441_GLOBAL__N__e9c80576_4_k_cu_b3af0dc7_38156ignoreE,@object
	.size		_ZN39_INTERNAL_e9c80576_4_k_cu_b3af0dc7_38154cuda3std3__441_GLOBAL__N__e9c80576_4_k_cu_b3af0dc7_38156ignoreE,(_ZN39_INTERNAL_e9c80576_4_k_cu_b3af0dc7_38154cute7productE - _ZN39_INTERNAL_e9c80576_4_k_cu_b3af0dc7_38154cuda3std3__441_GLOBAL__N__e9c80576_4_k_cu_b3af0dc7_38156ignoreE)
_ZN39_INTERNAL_e9c80576_4_k_cu_b3af0dc7_38154cuda3std3__441_GLOBAL__N__e9c80576_4_k_cu_b3af0dc7_38156ignoreE:
	.zero		1
	.type		_ZN39_INTERNAL_e9c80576_4_k_cu_b3af0dc7_38154cute7productE,@object
	.size		_ZN39_INTERNAL_e9c80576_4_k_cu_b3af0dc7_38154cute7productE,(_ZN39_INTERNAL_e9c80576_4_k_cu_b3af0dc7_38154cuda3std3__45__cpo3endE - _ZN39_INTERNAL_e9c80576_4_k_cu_b3af0dc7_38154cute7productE)
_ZN39_INTERNAL_e9c80576_4_k_cu_b3af0dc7_38154cute7productE:
	.zero		1
	.type		_ZN39_INTERNAL_e9c80576_4_k_cu_b3af0dc7_38154cuda3std3__45__cpo3endE,@object
	.size		_ZN39_INTERNAL_e9c80576_4_k_cu_b3af0dc7_38154cuda3std3__45__cpo3endE,(_ZN39_INTERNAL_e9c80576_4_k_cu_b3af0dc7_38154cuda3std3__419piecewise_constructE - _ZN39_INTERNAL_e9c80576_4_k_cu_b3af0dc7_38154cuda3std3__45__cpo3endE)
_ZN39_INTERNAL_e9c80576_4_k_cu_b3af0dc7_38154cuda3std3__45__cpo3endE:
	.zero		1
	.type		_ZN39_INTERNAL_e9c80576_4_k_cu_b3af0dc7_38154cuda3std3__419piecewise_constructE,@object
	.size		_ZN39_INTERNAL_e9c80576_4_k_cu_b3af0dc7_38154cuda3std3__419piecewise_constructE,(_ZN39_INTERNAL_e9c80576_4_k_cu_b3af0dc7_38154cuda3std3__45__cpo4cendE - _ZN39_INTERNAL_e9c80576_4_k_cu_b3af0dc7_38154cuda3std3__419piecewise_constructE)
_ZN39_INTERNAL_e9c80576_4_k_cu_b3af0dc7_38154cuda3std3__419piecewise_constructE:
	.zero		1
	.type		_ZN39_INTERNAL_e9c80576_4_k_cu_b3af0dc7_38154cuda3std3__45__cpo4cendE,@object
	.size		_ZN39_INTERNAL_e9c80576_4_k_cu_b3af0dc7_38154cuda3std3__45__cpo4cendE,(_ZN39_INTERNAL_e9c80576_4_k_cu_b3af0dc7_38154cuda3std6ranges3__45__cpo4swapE - _ZN39_INTERNAL_e9c80576_4_k_cu_b3af0dc7_38154cuda3std3__45__cpo4cendE)
_ZN39_INTERNAL_e9c80576_4_k_cu_b3af0dc7_38154cuda3std3__45__cpo4cendE:
	.zero		1
	.type		_ZN39_INTERNAL_e9c80576_4_k_cu_b3af0dc7_38154cuda3std6ranges3__45__cpo4swapE,@object
	.size		_ZN39_INTERNAL_e9c80576_4_k_cu_b3af0dc7_38154cuda3std6ranges3__45__cpo4swapE,(.L_8 - _ZN39_INTERNAL_e9c80576_4_k_cu_b3af0dc7_38154cuda3std6ranges3__45__cpo4swapE)
_ZN39_INTERNAL_e9c80576_4_k_cu_b3af0dc7_38154cuda3std6ranges3__45__cpo4swapE:
	.zero		1
.L_8:


//--------------------- .nv.constant0._ZN7cutlass13device_kernelINS_4gemm6kernel13GemmUniversalIN4cute5tupleIJiiiiEEENS1_10collective13CollectiveMmaINS1_34MainloopSm90TmaGmmaWarpSpecializedILi4ENS5_IJNS4_1CILi2EEENSA_ILi1EEESC_EEENS1_35KernelTmaWarpSpecializedCooperativeEEENS5_IJNSA_ILi256EEENSA_ILi64EEESH_EEENS_10bfloat16_tENS5_IJlSC_lEEESJ_SK_NS4_8TiledMMAINS4_8MMA_AtomIJNS4_4SM904GMMA27MMA_64x64x16_F32BF16BF16_SSILNSO_5MajorE0ELSQ_0ELNSO_7ScaleInE1ELSR_1EEEEEENS4_6LayoutISD_NS5_IJSC_NSA_ILi0EEESV_EEEEENS5_IJNS4_10UnderscoreESY_SY_EEEEENS4_13SM90_TMA_LOADENS4_14ComposedLayoutINS4_7SwizzleILi3ELi4ELi3EEENS4_18smem_ptr_flag_bitsILi16EEENSU_INS5_IJNSA_ILi8EEESH_EEENS5_IJSH_SC_EEEEEEEvNS4_8identityENS4_23SM90_TMA_LOAD_MULTICASTES1B_vS1C_EENS_8epilogue10collective6detail29Sm90TmaWarpSpecializedAdapterINS1G_15DefaultEpilogueISJ_SK_SK_NS1F_6thread17LinearCombinationISJ_Li1EffLNS1K_9ScaleType4KindE0ELNS_15FloatRoundStyleE2ESJ_EENS1_15EpilogueDefaultEEEEEvvEEEEvNT_6ParamsE --------------------------
	.section	.nv.constant0._ZN7cutlass13device_kernelINS_4gemm6kernel13GemmUniversalIN4cute5tupleIJiiiiEEENS1_10collective13CollectiveMmaINS1_34MainloopSm90TmaGmmaWarpSpecializedILi4ENS5_IJNS4_1CILi2EEENSA_ILi1EEESC_EEENS1_35KernelTmaWarpSpecializedCooperativeEEENS5_IJNSA_ILi256EEENSA_ILi64EEESH_EEENS_10bfloat16_tENS5_IJlSC_lEEESJ_SK_NS4_8TiledMMAINS4_8MMA_AtomIJNS4_4SM904GMMA27MMA_64x64x16_F32BF16BF16_SSILNSO_5MajorE0ELSQ_0ELNSO_7ScaleInE1ELSR_1EEEEEENS4_6LayoutISD_NS5_IJSC_NSA_ILi0EEESV_EEEEENS5_IJNS4_10UnderscoreESY_SY_EEEEENS4_13SM90_TMA_LOADENS4_14ComposedLayoutINS4_7SwizzleILi3ELi4ELi3EEENS4_18smem_ptr_flag_bitsILi16EEENSU_INS5_IJNSA_ILi8EEESH_EEENS5_IJSH_SC_EEEEEEEvNS4_8identityENS4_23SM90_TMA_LOAD_MULTICASTES1B_vS1C_EENS_8epilogue10collective6detail29Sm90TmaWarpSpecializedAdapterINS1G_15DefaultEpilogueISJ_SK_SK_NS1F_6thread17LinearCombinationISJ_Li1EffLNS1K_9ScaleType4KindE0ELNS_15FloatRoundStyleE2ESJ_EENS1_15EpilogueDefaultEEEEEvvEEEEvNT_6ParamsE,"a",@progbits
	.sectionflags	@""
	.align	4
.nv.constant0._ZN7cutlass13device_kernelINS_4gemm6kernel13GemmUniversalIN4cute5tupleIJiiiiEEENS1_10collective13CollectiveMmaINS1_34MainloopSm90TmaGmmaWarpSpecializedILi4ENS5_IJNS4_1CILi2EEENSA_ILi1EEESC_EEENS1_35KernelTmaWarpSpecializedCooperativeEEENS5_IJNSA_ILi256EEENSA_ILi64EEESH_EEENS_10bfloat16_tENS5_IJlSC_lEEESJ_SK_NS4_8TiledMMAINS4_8MMA_AtomIJNS4_4SM904GMMA27MMA_64x64x16_F32BF16BF16_SSILNSO_5MajorE0ELSQ_0ELNSO_7ScaleInE1ELSR_1EEEEEENS4_6LayoutISD_NS5_IJSC_NSA_ILi0EEESV_EEEEENS5_IJNS4_10UnderscoreESY_SY_EEEEENS4_13SM90_TMA_LOADENS4_14ComposedLayoutINS4_7SwizzleILi3ELi4ELi3EEENS4_18smem_ptr_flag_bitsILi16EEENSU_INS5_IJNSA_ILi8EEESH_EEENS5_IJSH_SC_EEEEEEEvNS4_8identityENS4_23SM90_TMA_LOAD_MULTICASTES1B_vS1C_EENS_8epilogue10collective6detail29Sm90TmaWarpSpecializedAdapterINS1G_15DefaultEpilogueISJ_SK_SK_NS1F_6thread17LinearCombinationISJ_Li1EffLNS1K_9ScaleType4KindE0ELNS_15FloatRoundStyleE2ESJ_EENS1_15EpilogueDefaultEEEEEvvEEEEvNT_6ParamsE:
	.zero		1664


//--------------------- SYMBOLS --------------------------

	.type		.nv.reservedSmem.offset0,@object
	.size		.nv.reservedSmem.offset0,0x4
	.type		__assertfail,@function
